	.target	sm_90a

	.elftype	@"ET_EXEC"


//--------------------- .note.nv.tkinfo           --------------------------
	.section	.note.nv.tkinfo,"",@"SHT_NOTE"
	.sectionflags	@"SHF_NOTE_NV_TKINFO"
	.tkinfo
        /*0018*/ 	.word	0x00000002
        /*0030*/ 	.string	""
        /*0030*/ 	.string	"ptxas"
        /*0030*/ 	.string	"Cuda compilation tools, release 13.0, V13.0.88"
        /*0030*/ 	.string	"Build cuda_13.0.r13.0/compiler.36424714_0"
        /*0030*/ 	.string	"-arch sm_90a -m 64 "



//--------------------- .note.nv.cuinfo           --------------------------
	.section	.note.nv.cuinfo,"",@"SHT_NOTE"
	.sectionflags	@"SHF_NOTE_NV_CUINFO"
        /*0018*/ 	.short	0x0002
        /*001a*/ 	.short	0x005a
        /*001c*/ 	.short	0x0082
	.zero		2


//--------------------- .nv.info                  --------------------------
	.section	.nv.info,"",@"SHT_CUDA_INFO"
	.align	4


	//----- nvinfo : EIATTR_REGCOUNT
	.align		4
        /*0000*/ 	.byte	0x04, 0x2f
        /*0002*/ 	.short	(.L_15 - .L_14)
	.align		4
.L_14:
        /*0004*/ 	.word	index@(_ZN7cutlass13device_kernelINS_4gemm6kernel13GemmUniversalIN4cute5tupleIJiiiiEEENS1_10collective13CollectiveMmaINS1_34MainloopSm90TmaGmmaWarpSpecializedILi4ENS5_IJNS4_1CILi1EEESB_SB_EEENS1_32KernelTmaWarpSpecializedPingpongEEENS5_IJNSA_ILi64EEESF_NSA_ILi32EEEEEEaNS5_IJlSB_lEEEaSI_NS4_8TiledMMAINS4_8MMA_AtomIJNS4_4SM904GMMA26MMA_64x64x32_S32S8S8_SS_TNEEEENS4_6LayoutISC_NS5_IJNSA_ILi0EEESQ_SQ_EEEEENS5_IJNS4_10UnderscoreEST_ST_EEEEENS4_13SM90_TMA_LOADENS4_14ComposedLayoutINS4_7SwizzleILi1ELi4ELi3EEENS4_18smem_ptr_flag_bitsILi8EEENSP_INS5_IJNSA_ILi8EEESG_EEENS5_IJSG_SB_EEEEEEEvNS4_8identityESW_S16_vS17_EENS_8epilogue10collective6detail29Sm90TmaWarpSpecializedAdapterINS1A_15DefaultEpilogueIaSI_SI_NS19_6thread17LinearCombinationIaLi1EiiLNS1E_9ScaleType4KindE0ELNS_15FloatRoundStyleE2EaEENS1_15EpilogueDefaultEEEEEvvEEEEvNT_6ParamsE)
        /*0008*/ 	.word	0x000000a8


	//----- nvinfo : EIATTR_FRAME_SIZE
	.align		4
.L_15:
        /*000c*/ 	.byte	0x04, 0x11
        /*000e*/ 	.short	(.L_17 - .L_16)
	.align		4
.L_16:
        /*0010*/ 	.word	index@(_ZN7cutlass13device_kernelINS_4gemm6kernel13GemmUniversalIN4cute5tupleIJiiiiEEENS1_10collective13CollectiveMmaINS1_34MainloopSm90TmaGmmaWarpSpecializedILi4ENS5_IJNS4_1CILi1EEESB_SB_EEENS1_32KernelTmaWarpSpecializedPingpongEEENS5_IJNSA_ILi64EEESF_NSA_ILi32EEEEEEaNS5_IJlSB_lEEEaSI_NS4_8TiledMMAINS4_8MMA_AtomIJNS4_4SM904GMMA26MMA_64x64x32_S32S8S8_SS_TNEEEENS4_6LayoutISC_NS5_IJNSA_ILi0EEESQ_SQ_EEEEENS5_IJNS4_10UnderscoreEST_ST_EEEEENS4_13SM90_TMA_LOADENS4_14ComposedLayoutINS4_7SwizzleILi1ELi4ELi3EEENS4_18smem_ptr_flag_bitsILi8EEENSP_INS5_IJNSA_ILi8EEESG_EEENS5_IJSG_SB_EEEEEEEvNS4_8identityESW_S16_vS17_EENS_8epilogue10collective6detail29Sm90TmaWarpSpecializedAdapterINS1A_15DefaultEpilogueIaSI_SI_NS19_6thread17LinearCombinationIaLi1EiiLNS1E_9ScaleType4KindE0ELNS_15FloatRoundStyleE2EaEENS1_15EpilogueDefaultEEEEEvvEEEEvNT_6ParamsE)
        /*0014*/ 	.word	0x00000000


	//----- nvinfo : EIATTR_MIN_STACK_SIZE
	.align		4
.L_17:
        /*0018*/ 	.byte	0x04, 0x12
        /*001a*/ 	.short	(.L_19 - .L_18)
	.align		4
.L_18:
        /*001c*/ 	.word	index@(_ZN7cutlass13device_kernelINS_4gemm6kernel13GemmUniversalIN4cute5tupleIJiiiiEEENS1_10collective13CollectiveMmaINS1_34MainloopSm90TmaGmmaWarpSpecializedILi4ENS5_IJNS4_1CILi1EEESB_SB_EEENS1_32KernelTmaWarpSpecializedPingpongEEENS5_IJNSA_ILi64EEESF_NSA_ILi32EEEEEEaNS5_IJlSB_lEEEaSI_NS4_8TiledMMAINS4_8MMA_AtomIJNS4_4SM904GMMA26MMA_64x64x32_S32S8S8_SS_TNEEEENS4_6LayoutISC_NS5_IJNSA_ILi0EEESQ_SQ_EEEEENS5_IJNS4_10UnderscoreEST_ST_EEEEENS4_13SM90_TMA_LOADENS4_14ComposedLayoutINS4_7SwizzleILi1ELi4ELi3EEENS4_18smem_ptr_flag_bitsILi8EEENSP_INS5_IJNSA_ILi8EEESG_EEENS5_IJSG_SB_EEEEEEEvNS4_8identityESW_S16_vS17_EENS_8epilogue10collective6detail29Sm90TmaWarpSpecializedAdapterINS1A_15DefaultEpilogueIaSI_SI_NS19_6thread17LinearCombinationIaLi1EiiLNS1E_9ScaleType4KindE0ELNS_15FloatRoundStyleE2EaEENS1_15EpilogueDefaultEEEEEvvEEEEvNT_6ParamsE)
        /*0020*/ 	.word	0x00000000
.L_19:


//--------------------- .nv.compat                --------------------------
	.section	.nv.compat,"",@"SHT_CUDA_COMPAT_INFO"
	.align	4
        /*0000*/ 	.byte	0x02, 0x09, 0x01, 0x00, 0x02, 0x02, 0x04, 0x00, 0x02, 0x05, 0x05, 0x00, 0x03, 0x07, 0x01, 0x01
        /*0010*/ 	.byte	0x02, 0x03, 0x01, 0x00, 0x02, 0x06, 0x01, 0x00, 0x04, 0x0b, 0x08, 0x00, 0x00, 0x00, 0x00, 0x00
        /*0020*/ 	.byte	0x00, 0x00, 0x00, 0x00


//--------------------- .nv.info._ZN7cutlass13device_kernelINS_4gemm6kernel13GemmUniversalIN4cute5tupleIJiiiiEEENS1_10collective13CollectiveMmaINS1_34MainloopSm90TmaGmmaWarpSpecializedILi4ENS5_IJNS4_1CILi1EEESB_SB_EEENS1_32KernelTmaWarpSpecializedPingpongEEENS5_IJNSA_ILi64EEESF_NSA_ILi32EEEEEEaNS5_IJlSB_lEEEaSI_NS4_8TiledMMAINS4_8MMA_AtomIJNS4_4SM904GMMA26MMA_64x64x32_S32S8S8_SS_TNEEEENS4_6LayoutISC_NS5_IJNSA_ILi0EEESQ_SQ_EEEEENS5_IJNS4_10UnderscoreEST_ST_EEEEENS4_13SM90_TMA_LOADENS4_14ComposedLayoutINS4_7SwizzleILi1ELi4ELi3EEENS4_18smem_ptr_flag_bitsILi8EEENSP_INS5_IJNSA_ILi8EEESG_EEENS5_IJSG_SB_EEEEEEEvNS4_8identityESW_S16_vS17_EENS_8epilogue10collective6detail29Sm90TmaWarpSpecializedAdapterINS1A_15DefaultEpilogueIaSI_SI_NS19_6thread17LinearCombinationIaLi1EiiLNS1E_9ScaleType4KindE0ELNS_15FloatRoundStyleE2EaEENS1_15EpilogueDefaultEEEEEvvEEEEvNT_6ParamsE --------------------------
	.section	.nv.info._ZN7cutlass13device_kernelINS_4gemm6kernel13GemmUniversalIN4cute5tupleIJiiiiEEENS1_10collective13CollectiveMmaINS1_34MainloopSm90TmaGmmaWarpSpecializedILi4ENS5_IJNS4_1CILi1EEESB_SB_EEENS1_32KernelTmaWarpSpecializedPingpongEEENS5_IJNSA_ILi64EEESF_NSA_ILi32EEEEEEaNS5_IJlSB_lEEEaSI_NS4_8TiledMMAINS4_8MMA_AtomIJNS4_4SM904GMMA26MMA_64x64x32_S32S8S8_SS_TNEEEENS4_6LayoutISC_NS5_IJNSA_ILi0EEESQ_SQ_EEEEENS5_IJNS4_10UnderscoreEST_ST_EEEEENS4_13SM90_TMA_LOADENS4_14ComposedLayoutINS4_7SwizzleILi1ELi4ELi3EEENS4_18smem_ptr_flag_bitsILi8EEENSP_INS5_IJNSA_ILi8EEESG_EEENS5_IJSG_SB_EEEEEEEvNS4_8identityESW_S16_vS17_EENS_8epilogue10collective6detail29Sm90TmaWarpSpecializedAdapterINS1A_15DefaultEpilogueIaSI_SI_NS19_6thread17LinearCombinationIaLi1EiiLNS1E_9ScaleType4KindE0ELNS_15FloatRoundStyleE2EaEENS1_15EpilogueDefaultEEEEEvvEEEEvNT_6ParamsE,"",@"SHT_CUDA_INFO"
	.sectionflags	@""
	.align	4


	//----- nvinfo : EIATTR_CUDA_API_VERSION
	.align		4
        /*0000*/ 	.byte	0x04, 0x37
        /*0002*/ 	.short	(.L_21 - .L_20)
.L_20:
        /*0004*/ 	.word	0x00000082


	//----- nvinfo : EIATTR_KPARAM_INFO
	.align		4
.L_21:
        /*0008*/ 	.byte	0x04, 0x17
        /*000a*/ 	.short	(.L_23 - .L_22)
.L_22:
        /*000c*/ 	.word	0x00000000
        /*0010*/ 	.short	0x0000
        /*0012*/ 	.short	0x0070
        /*0014*/ 	.byte	0x00, 0xf0, 0x01, 0x10


	//----- nvinfo : EIATTR_SPARSE_MMA_MASK
	.align		4
.L_23:
        /*0018*/ 	.byte	0x03, 0x50
        /*001a*/ 	.short	0x0000


	//----- nvinfo : EIATTR_MAXREG_COUNT
	.align		4
        /*001c*/ 	.byte	0x03, 0x1b
        /*001e*/ 	.short	0x00a8


	//----- nvinfo : EIATTR_NUM_BARRIERS
	.align		4
        /*0020*/ 	.byte	0x02, 0x4c
        /*0022*/ 	.byte	0x01
	.zero		1


	//----- nvinfo : EIATTR_EXTERNS
	.align		4
        /*0024*/ 	.byte	0x04, 0x0f
        /*0026*/ 	.short	(.L_25 - .L_24)


	//   ....[0]....
	.align		4
.L_24:
        /*0028*/ 	.word	index@(__assertfail)


	//----- nvinfo : EIATTR_MERCURY_ISA_VERSION
	.align		4
.L_25:
        /*002c*/ 	.byte	0x03, 0x5f
        /*002e*/ 	.short	0x0101


	//----- nvinfo : EIATTR_INT_WARP_WIDE_INSTR_OFFSETS
	.align		4
        /*0030*/ 	.byte	0x04, 0x31
        /*0032*/ 	.short	(.L_27 - .L_26)


	//   ....[0]....
.L_26:
        /*0034*/ 	.word	0x00000470


	//   ....[1]....
        /*0038*/ 	.word	0x00000490


	//   ....[2]....
        /*003c*/ 	.word	0x00000510


	//   ....[3]....
        /*0040*/ 	.word	0x00000520


	//   ....[4]....
        /*0044*/ 	.word	0x00000530


	//   ....[5]....
        /*0048*/ 	.word	0x00000550


	//   ....[6]....
        /*004c*/ 	.word	0x000005b0


	//   ....[7]....
        /*0050*/ 	.word	0x000005d0


	//----- nvinfo : EIATTR_COOP_GROUP_MASK_REGIDS
	.align		4
.L_27:
        /*0054*/ 	.byte	0x04, 0x29
        /*0056*/ 	.short	(.L_29 - .L_28)


	//   ....[0]....
.L_28:
        /*0058*/ 	.word	0xffffffff


	//   ....[1]....
        /*005c*/ 	.word	0xffffffff


	//   ....[2]....
        /*0060*/ 	.word	0xffffffff


	//   ....[3]....
        /*0064*/ 	.word	0xffffffff


	//   ....[4]....
        /*0068*/ 	.word	0xffffffff


	//   ....[5]....
        /*006c*/ 	.word	0xffffffff


	//----- nvinfo : EIATTR_COOP_GROUP_INSTR_OFFSETS
	.align		4
.L_29:
        /*0070*/ 	.byte	0x04, 0x28
        /*0072*/ 	.short	(.L_31 - .L_30)


	//   ....[0]....
.L_30:
        /*0074*/ 	.word	0x00000050


	//   ....[1]....
        /*0078*/ 	.word	0x00000080


	//   ....[2]....
        /*007c*/ 	.word	0x00000180


	//   ....[3]....
        /*0080*/ 	.word	0x00000390


	//   ....[4]....
        /*0084*/ 	.word	0x000003d0


	//   ....[5]....
        /*0088*/ 	.word	0x00000410


	//----- nvinfo : EIATTR_REG_RECONFIG
	.align		4
.L_31:
        /*008c*/ 	.byte	0x01, 0x54
	.zero		2


	//----- nvinfo : EIATTR_SYSCALL_OFFSETS
	.align		4
        /*0090*/ 	.byte	0x04, 0x46
        /*0092*/ 	.short	(.L_33 - .L_32)


	//   ....[0]....
.L_32:
        /*0094*/ 	.word	0x00001790


	//----- nvinfo : EIATTR_MBARRIER_INSTR_OFFSETS
	.align		4
.L_33:
        /*0098*/ 	.byte	0x04, 0x39
        /*009a*/ 	.short	(.L_35 - .L_34)


	//   ....[0]....
.L_34:
        /*009c*/ 	.word	0x00000300
        /*00a0*/ 	.word	0x000000ff
        /*00a4*/ 	.word	0x00000000
        /*00a8*/ 	.short	0x0100
        /*00aa*/ 	.byte	0x09
	.zero		1


	//   ....[1]....
        /*00ac*/ 	.word	0x00000310
        /*00b0*/ 	.word	0x000000ff
        /*00b4*/ 	.word	0x00000020
        /*00b8*/ 	.short	0x0100
        /*00ba*/ 	.byte	0x09
	.zero		1


	//   ....[2]....
        /*00bc*/ 	.word	0x00000320
        /*00c0*/ 	.word	0x000000ff
        /*00c4*/ 	.word	0x00000008
        /*00c8*/ 	.short	0x0100
        /*00ca*/ 	.byte	0x09
	.zero		1


	//   ....[3]....
        /*00cc*/ 	.word	0x00000330
        /*00d0*/ 	.word	0x000000ff
        /*00d4*/ 	.word	0x00000028
        /*00d8*/ 	.short	0x0100
        /*00da*/ 	.byte	0x09
	.zero		1


	//   ....[4]....
        /*00dc*/ 	.word	0x00000340
        /*00e0*/ 	.word	0x000000ff
        /*00e4*/ 	.word	0x00000010
        /*00e8*/ 	.short	0x0100
        /*00ea*/ 	.byte	0x09
	.zero		1


	//   ....[5]....
        /*00ec*/ 	.word	0x00000350
        /*00f0*/ 	.word	0x000000ff
        /*00f4*/ 	.word	0x00000030
        /*00f8*/ 	.short	0x0100
        /*00fa*/ 	.byte	0x09
	.zero		1


	//   ....[6]....
        /*00fc*/ 	.word	0x00000360
        /*0100*/ 	.word	0x000000ff
        /*0104*/ 	.word	0x00000018
        /*0108*/ 	.short	0x0100
        /*010a*/ 	.byte	0x09
	.zero		1


	//   ....[7]....
        /*010c*/ 	.word	0x00000370
        /*0110*/ 	.word	0x000000ff
        /*0114*/ 	.word	0x00000038
        /*0118*/ 	.short	0x0100
        /*011a*/ 	.byte	0x09
	.zero		1


	//   ....[8]....
        /*011c*/ 	.word	0x000005f0
        /*0120*/ 	.word	0x000000ff
        /*0124*/ 	.word	0x00000070
        /*0128*/ 	.short	0x0100
        /*012a*/ 	.byte	0x09
	.zero		1


	//   ....[9]....
        /*012c*/ 	.word	0x00000600
        /*0130*/ 	.word	0x000000ff
        /*0134*/ 	.word	0x00000078
        /*0138*/ 	.short	0x0100
        /*013a*/ 	.byte	0x09
	.zero		1


	//   ....[10]....
        /*013c*/ 	.word	0x00000640
        /*0140*/ 	.word	0x000000ff
        /*0144*/ 	.word	0x00000050
        /*0148*/ 	.short	0x0100
        /*014a*/ 	.byte	0x0a
	.zero		1


	//   ....[11]....
        /*014c*/ 	.word	0x00000660
        /*0150*/ 	.word	0x000000ff
        /*0154*/ 	.word	0x00000058
        /*0158*/ 	.short	0x0100
        /*015a*/ 	.byte	0x0a
	.zero		1


	//   ....[12]....
        /*015c*/ 	.word	0x00000670
        /*0160*/ 	.word	0x000000ff
        /*0164*/ 	.word	0x00000060
        /*0168*/ 	.short	0x0100
        /*016a*/ 	.byte	0x0a
	.zero		1


	//   ....[13]....
        /*016c*/ 	.word	0x00000680
        /*0170*/ 	.word	0x000000ff
        /*0174*/ 	.word	0x00000068
        /*0178*/ 	.short	0x0100
        /*017a*/ 	.byte	0x0a
	.zero		1


	//   ....[14]....
        /*017c*/ 	.word	0x00001650
        /*0180*/ 	.word	0x0000003d
        /*0184*/ 	.word	0xfffffff8
        /*0188*/ 	.short	0x010a
        /*018a*/ 	.byte	0x3f
	.zero		1


	//   ....[15]....
        /*018c*/ 	.word	0x00001830
        /*0190*/ 	.word	0x00000003
        /*0194*/ 	.word	0x00000000
        /*0198*/ 	.short	0x010a
        /*019a*/ 	.byte	0x3f
	.zero		1


	//   ....[16]....
        /*019c*/ 	.word	0x00001870
        /*01a0*/ 	.word	0x00000003
        /*01a4*/ 	.word	0x00000000
        /*01a8*/ 	.short	0x010a
        /*01aa*/ 	.byte	0x3f
	.zero		1


	//   ....[17]....
        /*01ac*/ 	.word	0x00001a00
        /*01b0*/ 	.word	0x000000ff
        /*01b4*/ 	.word	0x00000000
        /*01b8*/ 	.short	0x010a
        /*01ba*/ 	.byte	0x04
	.zero		1


	//   ....[18]....
        /*01bc*/ 	.word	0x00001a40
        /*01c0*/ 	.word	0x000000ff
        /*01c4*/ 	.word	0x00000000
        /*01c8*/ 	.short	0x010a
        /*01ca*/ 	.byte	0x04
	.zero		1


	//   ....[19]....
        /*01cc*/ 	.word	0x00001b40
        /*01d0*/ 	.word	0x000000ff
        /*01d4*/ 	.word	0x00000000
        /*01d8*/ 	.short	0x0101
        /*01da*/ 	.byte	0x04
	.zero		1


	//   ....[20]....
        /*01dc*/ 	.word	0x00001c30
        /*01e0*/ 	.word	0x00000043
        /*01e4*/ 	.word	0x00000000
        /*01e8*/ 	.short	0x0101
        /*01ea*/ 	.byte	0x34
	.zero		1


	//   ....[21]....
        /*01ec*/ 	.word	0x00001cf0
        /*01f0*/ 	.word	0x000000ff
        /*01f4*/ 	.word	0x00000000
        /*01f8*/ 	.short	0x0101
        /*01fa*/ 	.byte	0x04
	.zero		1


	//   ....[22]....
        /*01fc*/ 	.word	0x00001d60
        /*0200*/ 	.word	0x0000003d
        /*0204*/ 	.word	0x00000008
        /*0208*/ 	.short	0x010a
        /*020a*/ 	.byte	0x3f
	.zero		1


	//   ....[23]....
        /*020c*/ 	.word	0x00003b90
        /*0210*/ 	.word	0x0000003e
        /*0214*/ 	.word	0x00000000
        /*0218*/ 	.short	0x0101
        /*021a*/ 	.byte	0x34
	.zero		1


	//   ....[24]....
        /*021c*/ 	.word	0x00004500
        /*0220*/ 	.word	0x0000000a
        /*0224*/ 	.word	0x00000020
        /*0228*/ 	.short	0x010a
        /*022a*/ 	.byte	0x3f
	.zero		1


	//   ....[25]....
        /*022c*/ 	.word	0x00004870
        /*0230*/ 	.word	0x00000003
        /*0234*/ 	.word	0x00000078
        /*0238*/ 	.short	0x0101
        /*023a*/ 	.byte	0x3f
	.zero		1


	//   ....[26]....
        /*023c*/ 	.word	0x00005000
        /*0240*/ 	.word	0x00000007
        /*0244*/ 	.word	0x00000000
        /*0248*/ 	.short	0x010a
        /*024a*/ 	.byte	0x3f
	.zero		1


	//   ....[27]....
        /*024c*/ 	.word	0x00005080
        /*0250*/ 	.word	0x00000009
        /*0254*/ 	.word	0x00000000
        /*0258*/ 	.short	0x010a
        /*025a*/ 	.byte	0x3f
	.zero		1


	//   ....[28]....
        /*025c*/ 	.word	0x00005110
        /*0260*/ 	.word	0x00000006
        /*0264*/ 	.word	0x00000000
        /*0268*/ 	.short	0x010a
        /*026a*/ 	.byte	0x3f
	.zero		1


	//   ....[29]....
        /*026c*/ 	.word	0x000051a0
        /*0270*/ 	.word	0x00000003
        /*0274*/ 	.word	0x00000000
        /*0278*/ 	.short	0x010a
        /*027a*/ 	.byte	0x3f
	.zero		1


	//   ....[30]....
        /*027c*/ 	.word	0x00005200
        /*0280*/ 	.word	0x0000003d
        /*0284*/ 	.word	0xfffffff8
        /*0288*/ 	.short	0x010a
        /*028a*/ 	.byte	0x3f
	.zero		1


	//   ....[31]....
        /*028c*/ 	.word	0x00005250
        /*0290*/ 	.word	0x00000003
        /*0294*/ 	.word	0x00000000
        /*0298*/ 	.short	0x010a
        /*029a*/ 	.byte	0x3f
	.zero		1


	//   ....[32]....
        /*029c*/ 	.word	0x000052b0
        /*02a0*/ 	.word	0x00000004
        /*02a4*/ 	.word	0x00000000
        /*02a8*/ 	.short	0x010a
        /*02aa*/ 	.byte	0x3f
	.zero		1


	//   ....[33]....
        /*02ac*/ 	.word	0x00005300
        /*02b0*/ 	.word	0x0000003d
        /*02b4*/ 	.word	0x00000008
        /*02b8*/ 	.short	0x010a
        /*02ba*/ 	.byte	0x3f
	.zero		1


	//   ....[34]....
        /*02bc*/ 	.word	0x000053d0
        /*02c0*/ 	.word	0x0000000a
        /*02c4*/ 	.word	0x00000020
        /*02c8*/ 	.short	0x010a
        /*02ca*/ 	.byte	0x3f
	.zero		1


	//   ....[35]....
        /*02cc*/ 	.word	0x000054a0
        /*02d0*/ 	.word	0x00000007
        /*02d4*/ 	.word	0x00000000
        /*02d8*/ 	.short	0x010a
        /*02da*/ 	.byte	0x3f
	.zero		1


	//   ....[36]....
        /*02dc*/ 	.word	0x000054f0
        /*02e0*/ 	.word	0x00000009
        /*02e4*/ 	.word	0x00000000
        /*02e8*/ 	.short	0x010a
        /*02ea*/ 	.byte	0x3f
	.zero		1


	//   ....[37]....
        /*02ec*/ 	.word	0x00005540
        /*02f0*/ 	.word	0x00000006
        /*02f4*/ 	.word	0x00000000
        /*02f8*/ 	.short	0x010a
        /*02fa*/ 	.byte	0x3f
	.zero		1


	//----- nvinfo : EIATTR_NUM_MBARRIERS
	.align		4
.L_35:
        /*02fc*/ 	.byte	0x03, 0x38
        /*02fe*/ 	.short	0x000e


	//----- nvinfo : EIATTR_EXIT_INSTR_OFFSETS
	.align		4
        /*0300*/ 	.byte	0x04, 0x1c
        /*0302*/ 	.short	(.L_37 - .L_36)


	//   ....[0]....
.L_36:
        /*0304*/ 	.word	0x00001240


	//   ....[1]....
        /*0308*/ 	.word	0x000012a0


	//   ....[2]....
        /*030c*/ 	.word	0x00004230


	//   ....[3]....
        /*0310*/ 	.word	0x00004260


	//   ....[4]....
        /*0314*/ 	.word	0x000051f0


	//----- nvinfo : EIATTR_MAX_THREADS
	.align		4
.L_37:
        /*0318*/ 	.byte	0x04, 0x05
        /*031a*/ 	.short	(.L_39 - .L_38)
.L_38:
        /*031c*/ 	.word	0x00000180
        /*0320*/ 	.word	0x00000001
        /*0324*/ 	.word	0x00000001


	//----- nvinfo : EIATTR_CRS_STACK_SIZE
	.align		4
.L_39:
        /*0328*/ 	.byte	0x04, 0x1e
        /*032a*/ 	.short	(.L_41 - .L_40)
.L_40:
        /*032c*/ 	.word	0x00000000


	//----- nvinfo : EIATTR_CBANK_PARAM_SIZE
	.align		4
.L_41:
        /*0330*/ 	.byte	0x03, 0x19
        /*0332*/ 	.short	0x0470


	//----- nvinfo : EIATTR_PARAM_CBANK
	.align		4
        /*0334*/ 	.byte	0x04, 0x0a
        /*0336*/ 	.short	(.L_43 - .L_42)
	.align		4
.L_42:
        /*0338*/ 	.word	index@(.nv.constant0._ZN7cutlass13device_kernelINS_4gemm6kernel13GemmUniversalIN4cute5tupleIJiiiiEEENS1_10collective13CollectiveMmaINS1_34MainloopSm90TmaGmmaWarpSpecializedILi4ENS5_IJNS4_1CILi1EEESB_SB_EEENS1_32KernelTmaWarpSpecializedPingpongEEENS5_IJNSA_ILi64EEESF_NSA_ILi32EEEEEEaNS5_IJlSB_lEEEaSI_NS4_8TiledMMAINS4_8MMA_AtomIJNS4_4SM904GMMA26MMA_64x64x32_S32S8S8_SS_TNEEEENS4_6LayoutISC_NS5_IJNSA_ILi0EEESQ_SQ_EEEEENS5_IJNS4_10UnderscoreEST_ST_EEEEENS4_13SM90_TMA_LOADENS4_14ComposedLayoutINS4_7SwizzleILi1ELi4ELi3EEENS4_18smem_ptr_flag_bitsILi8EEENSP_INS5_IJNSA_ILi8EEESG_EEENS5_IJSG_SB_EEEEEEEvNS4_8identityESW_S16_vS17_EENS_8epilogue10collective6detail29Sm90TmaWarpSpecializedAdapterINS1A_15DefaultEpilogueIaSI_SI_NS19_6thread17LinearCombinationIaLi1EiiLNS1E_9ScaleType4KindE0ELNS_15FloatRoundStyleE2EaEENS1_15EpilogueDefaultEEEEEvvEEEEvNT_6ParamsE)
        /*033c*/ 	.short	0x0210
        /*033e*/ 	.short	0x0470


	//----- nvinfo : EIATTR_SW_WAR
	.align		4
.L_43:
        /*0340*/ 	.byte	0x04, 0x36
        /*0342*/ 	.short	(.L_45 - .L_44)
.L_44:
        /*0344*/ 	.word	0x00000008
.L_45:


//--------------------- .nv.callgraph             --------------------------
	.section	.nv.callgraph,"",@"SHT_CUDA_CALLGRAPH"
	.align	4
	.sectionentsize	8
	.align		4
        /*0000*/ 	.word	0x00000000
	.align		4
        /*0004*/ 	.word	0xffffffff
	.align		4
        /*0008*/ 	.word	index@(_ZN7cutlass13device_kernelINS_4gemm6kernel13GemmUniversalIN4cute5tupleIJiiiiEEENS1_10collective13CollectiveMmaINS1_34MainloopSm90TmaGmmaWarpSpecializedILi4ENS5_IJNS4_1CILi1EEESB_SB_EEENS1_32KernelTmaWarpSpecializedPingpongEEENS5_IJNSA_ILi64EEESF_NSA_ILi32EEEEEEaNS5_IJlSB_lEEEaSI_NS4_8TiledMMAINS4_8MMA_AtomIJNS4_4SM904GMMA26MMA_64x64x32_S32S8S8_SS_TNEEEENS4_6LayoutISC_NS5_IJNSA_ILi0EEESQ_SQ_EEEEENS5_IJNS4_10UnderscoreEST_ST_EEEEENS4_13SM90_TMA_LOADENS4_14ComposedLayoutINS4_7SwizzleILi1ELi4ELi3EEENS4_18smem_ptr_flag_bitsILi8EEENSP_INS5_IJNSA_ILi8EEESG_EEENS5_IJSG_SB_EEEEEEEvNS4_8identityESW_S16_vS17_EENS_8epilogue10collective6detail29Sm90TmaWarpSpecializedAdapterINS1A_15DefaultEpilogueIaSI_SI_NS19_6thread17LinearCombinationIaLi1EiiLNS1E_9ScaleType4KindE0ELNS_15FloatRoundStyleE2EaEENS1_15EpilogueDefaultEEEEEvvEEEEvNT_6ParamsE)
	.align		4
        /*000c*/ 	.word	index@(__assertfail)
	.align		4
        /*0010*/ 	.word	0x00000000
	.align		4
        /*0014*/ 	.word	0xfffffffe
	.align		4
        /*0018*/ 	.word	0x00000000
	.align		4
        /*001c*/ 	.word	0xfffffffd
	.align		4
        /*0020*/ 	.word	0x00000000
	.align		4
        /*0024*/ 	.word	0xfffffffc


//--------------------- .nv.constant4             --------------------------
	.section	.nv.constant4,"a",@progbits
	.align	8
	.align		8
.nv.constant4:
        /*0000*/ 	.dword	__assertfail
	.align		8
        /*0008*/ 	.dword	__unnamed_1
	.align		8
        /*0010*/ 	.dword	_ZN40_INTERNAL_dacdcad8_4_k_cu_8dfe4da4_305874cuda3std3__45__cpo5beginE
	.align		8
        /*0018*/ 	.dword	_ZN40_INTERNAL_dacdcad8_4_k_cu_8dfe4da4_305874cuda3std3__45__cpo3endE
	.align		8
        /*0020*/ 	.dword	_ZN40_INTERNAL_dacdcad8_4_k_cu_8dfe4da4_305874cuda3std3__45__cpo6cbeginE
	.align		8
        /*0028*/ 	.dword	_ZN40_INTERNAL_dacdcad8_4_k_cu_8dfe4da4_305874cuda3std3__45__cpo4cendE
	.align		8
        /*0030*/ 	.dword	_ZN40_INTERNAL_dacdcad8_4_k_cu_8dfe4da4_305874cuda3std3__442_GLOBAL__N__dacdcad8_4_k_cu_8dfe4da4_305876ignoreE
	.align		8
        /*0038*/ 	.dword	_ZN40_INTERNAL_dacdcad8_4_k_cu_8dfe4da4_305874cuda3std3__419piecewise_constructE
	.align		8
        /*0040*/ 	.dword	_ZN40_INTERNAL_dacdcad8_4_k_cu_8dfe4da4_305874cuda3std3__48in_placeE
	.align		8
        /*0048*/ 	.dword	_ZN40_INTERNAL_dacdcad8_4_k_cu_8dfe4da4_305874cuda3std6ranges3__45__cpo4swapE
	.align		8
        /*0050*/ 	.dword	_ZN40_INTERNAL_dacdcad8_4_k_cu_8dfe4da4_305874cuda3std6ranges3__45__cpo9iter_moveE
	.align		8
        /*0058*/ 	.dword	_ZN40_INTERNAL_dacdcad8_4_k_cu_8dfe4da4_305874cute7productE
	.align		8
        /*0060*/ 	.dword	_ZN40_INTERNAL_dacdcad8_4_k_cu_8dfe4da4_305874cute1_E
	.align		8
        /*0068*/ 	.dword	$str$22
	.align		8
        /*0070*/ 	.dword	$str$23


//--------------------- .text._ZN7cutlass13device_kernelINS_4gemm6kernel13GemmUniversalIN4cute5tupleIJiiiiEEENS1_10collective13CollectiveMmaINS1_34MainloopSm90TmaGmmaWarpSpecializedILi4ENS5_IJNS4_1CILi1EEESB_SB_EEENS1_32KernelTmaWarpSpecializedPingpongEEENS5_IJNSA_ILi64EEESF_NSA_ILi32EEEEEEaNS5_IJlSB_lEEEaSI_NS4_8TiledMMAINS4_8MMA_AtomIJNS4_4SM904GMMA26MMA_64x64x32_S32S8S8_SS_TNEEEENS4_6LayoutISC_NS5_IJNSA_ILi0EEESQ_SQ_EEEEENS5_IJNS4_10UnderscoreEST_ST_EEEEENS4_13SM90_TMA_LOADENS4_14ComposedLayoutINS4_7SwizzleILi1ELi4ELi3EEENS4_18smem_ptr_flag_bitsILi8EEENSP_INS5_IJNSA_ILi8EEESG_EEENS5_IJSG_SB_EEEEEEEvNS4_8identityESW_S16_vS17_EENS_8epilogue10collective6detail29Sm90TmaWarpSpecializedAdapterINS1A_15DefaultEpilogueIaSI_SI_NS19_6thread17LinearCombinationIaLi1EiiLNS1E_9ScaleType4KindE0ELNS_15FloatRoundStyleE2EaEENS1_15EpilogueDefaultEEEEEvvEEEEvNT_6ParamsE --------------------------
	.section	.text._ZN7cutlass13device_kernelINS_4gemm6kernel13GemmUniversalIN4cute5tupleIJiiiiEEENS1_10collective13CollectiveMmaINS1_34MainloopSm90TmaGmmaWarpSpecializedILi4ENS5_IJNS4_1CILi1EEESB_SB_EEENS1_32KernelTmaWarpSpecializedPingpongEEENS5_IJNSA_ILi64EEESF_NSA_ILi32EEEEEEaNS5_IJlSB_lEEEaSI_NS4_8TiledMMAINS4_8MMA_AtomIJNS4_4SM904GMMA26MMA_64x64x32_S32S8S8_SS_TNEEEENS4_6LayoutISC_NS5_IJNSA_ILi0EEESQ_SQ_EEEEENS5_IJNS4_10UnderscoreEST_ST_EEEEENS4_13SM90_TMA_LOADENS4_14ComposedLayoutINS4_7SwizzleILi1ELi4ELi3EEENS4_18smem_ptr_flag_bitsILi8EEENSP_INS5_IJNSA_ILi8EEESG_EEENS5_IJSG_SB_EEEEEEEvNS4_8identityESW_S16_vS17_EENS_8epilogue10collective6detail29Sm90TmaWarpSpecializedAdapterINS1A_15DefaultEpilogueIaSI_SI_NS19_6thread17LinearCombinationIaLi1EiiLNS1E_9ScaleType4KindE0ELNS_15FloatRoundStyleE2EaEENS1_15EpilogueDefaultEEEEEvvEEEEvNT_6ParamsE,"ax",@progbits
	.align	128
.text._ZN7cutlass13device_kernelINS_4gemm6kernel13GemmUniversalIN4cute5tupleIJiiiiEEENS1_10collective13CollectiveMmaINS1_34MainloopSm90TmaGmmaWarpSpecializedILi4ENS5_IJNS4_1CILi1EEESB_SB_EEENS1_32KernelTmaWarpSpecializedPingpongEEENS5_IJNSA_ILi64EEESF_NSA_ILi32EEEEEEaNS5_IJlSB_lEEEaSI_NS4_8TiledMMAINS4_8MMA_AtomIJNS4_4SM904GMMA26MMA_64x64x32_S32S8S8_SS_TNEEEENS4_6LayoutISC_NS5_IJNSA_ILi0EEESQ_SQ_EEEEENS5_IJNS4_10UnderscoreEST_ST_EEEEENS4_13SM90_TMA_LOADENS4_14ComposedLayoutINS4_7SwizzleILi1ELi4ELi3EEENS4_18smem_ptr_flag_bitsILi8EEENSP_INS5_IJNSA_ILi8EEESG_EEENS5_IJSG_SB_EEEEEEEvNS4_8identityESW_S16_vS17_EENS_8epilogue10collective6detail29Sm90TmaWarpSpecializedAdapterINS1A_15DefaultEpilogueIaSI_SI_NS19_6thread17LinearCombinationIaLi1EiiLNS1E_9ScaleType4KindE0ELNS_15FloatRoundStyleE2EaEENS1_15EpilogueDefaultEEEEEvvEEEEvNT_6ParamsE:
        .type           _ZN7cutlass13device_kernelINS_4gemm6kernel13GemmUniversalIN4cute5tupleIJiiiiEEENS1_10collective13CollectiveMmaINS1_34MainloopSm90TmaGmmaWarpSpecializedILi4ENS5_IJNS4_1CILi1EEESB_SB_EEENS1_32KernelTmaWarpSpecializedPingpongEEENS5_IJNSA_ILi64EEESF_NSA_ILi32EEEEEEaNS5_IJlSB_lEEEaSI_NS4_8TiledMMAINS4_8MMA_AtomIJNS4_4SM904GMMA26MMA_64x64x32_S32S8S8_SS_TNEEEENS4_6LayoutISC_NS5_IJNSA_ILi0EEESQ_SQ_EEEEENS5_IJNS4_10UnderscoreEST_ST_EEEEENS4_13SM90_TMA_LOADENS4_14ComposedLayoutINS4_7SwizzleILi1ELi4ELi3EEENS4_18smem_ptr_flag_bitsILi8EEENSP_INS5_IJNSA_ILi8EEESG_EEENS5_IJSG_SB_EEEEEEEvNS4_8identityESW_S16_vS17_EENS_8epilogue10collective6detail29Sm90TmaWarpSpecializedAdapterINS1A_15DefaultEpilogueIaSI_SI_NS19_6thread17LinearCombinationIaLi1EiiLNS1E_9ScaleType4KindE0ELNS_15FloatRoundStyleE2EaEENS1_15EpilogueDefaultEEEEEvvEEEEvNT_6ParamsE,@function
        .size           _ZN7cutlass13device_kernelINS_4gemm6kernel13GemmUniversalIN4cute5tupleIJiiiiEEENS1_10collective13CollectiveMmaINS1_34MainloopSm90TmaGmmaWarpSpecializedILi4ENS5_IJNS4_1CILi1EEESB_SB_EEENS1_32KernelTmaWarpSpecializedPingpongEEENS5_IJNSA_ILi64EEESF_NSA_ILi32EEEEEEaNS5_IJlSB_lEEEaSI_NS4_8TiledMMAINS4_8MMA_AtomIJNS4_4SM904GMMA26MMA_64x64x32_S32S8S8_SS_TNEEEENS4_6LayoutISC_NS5_IJNSA_ILi0EEESQ_SQ_EEEEENS5_IJNS4_10UnderscoreEST_ST_EEEEENS4_13SM90_TMA_LOADENS4_14ComposedLayoutINS4_7SwizzleILi1ELi4ELi3EEENS4_18smem_ptr_flag_bitsILi8EEENSP_INS5_IJNSA_ILi8EEESG_EEENS5_IJSG_SB_EEEEEEEvNS4_8identityESW_S16_vS17_EENS_8epilogue10collective6detail29Sm90TmaWarpSpecializedAdapterINS1A_15DefaultEpilogueIaSI_SI_NS19_6thread17LinearCombinationIaLi1EiiLNS1E_9ScaleType4KindE0ELNS_15FloatRoundStyleE2EaEENS1_15EpilogueDefaultEEEEEvvEEEEvNT_6ParamsE,(.L_x_136 - _ZN7cutlass13device_kernelINS_4gemm6kernel13GemmUniversalIN4cute5tupleIJiiiiEEENS1_10collective13CollectiveMmaINS1_34MainloopSm90TmaGmmaWarpSpecializedILi4ENS5_IJNS4_1CILi1EEESB_SB_EEENS1_32KernelTmaWarpSpecializedPingpongEEENS5_IJNSA_ILi64EEESF_NSA_ILi32EEEEEEaNS5_IJlSB_lEEEaSI_NS4_8TiledMMAINS4_8MMA_AtomIJNS4_4SM904GMMA26MMA_64x64x32_S32S8S8_SS_TNEEEENS4_6LayoutISC_NS5_IJNSA_ILi0EEESQ_SQ_EEEEENS5_IJNS4_10UnderscoreEST_ST_EEEEENS4_13SM90_TMA_LOADENS4_14ComposedLayoutINS4_7SwizzleILi1ELi4ELi3EEENS4_18smem_ptr_flag_bitsILi8EEENSP_INS5_IJNSA_ILi8EEESG_EEENS5_IJSG_SB_EEEEEEEvNS4_8identityESW_S16_vS17_EENS_8epilogue10collective6detail29Sm90TmaWarpSpecializedAdapterINS1A_15DefaultEpilogueIaSI_SI_NS19_6thread17LinearCombinationIaLi1EiiLNS1E_9ScaleType4KindE0ELNS_15FloatRoundStyleE2EaEENS1_15EpilogueDefaultEEEEEvvEEEEvNT_6ParamsE)
        .other          _ZN7cutlass13device_kernelINS_4gemm6kernel13GemmUniversalIN4cute5tupleIJiiiiEEENS1_10collective13CollectiveMmaINS1_34MainloopSm90TmaGmmaWarpSpecializedILi4ENS5_IJNS4_1CILi1EEESB_SB_EEENS1_32KernelTmaWarpSpecializedPingpongEEENS5_IJNSA_ILi64EEESF_NSA_ILi32EEEEEEaNS5_IJlSB_lEEEaSI_NS4_8TiledMMAINS4_8MMA_AtomIJNS4_4SM904GMMA26MMA_64x64x32_S32S8S8_SS_TNEEEENS4_6LayoutISC_NS5_IJNSA_ILi0EEESQ_SQ_EEEEENS5_IJNS4_10UnderscoreEST_ST_EEEEENS4_13SM90_TMA_LOADENS4_14ComposedLayoutINS4_7SwizzleILi1ELi4ELi3EEENS4_18smem_ptr_flag_bitsILi8EEENSP_INS5_IJNSA_ILi8EEESG_EEENS5_IJSG_SB_EEEEEEEvNS4_8identityESW_S16_vS17_EENS_8epilogue10collective6detail29Sm90TmaWarpSpecializedAdapterINS1A_15DefaultEpilogueIaSI_SI_NS19_6thread17LinearCombinationIaLi1EiiLNS1E_9ScaleType4KindE0ELNS_15FloatRoundStyleE2EaEENS1_15EpilogueDefaultEEEEEvvEEEEvNT_6ParamsE,@"STO_CUDA_ENTRY STV_DEFAULT"
_ZN7cutlass13device_kernelINS_4gemm6kernel13GemmUniversalIN4cute5tupleIJiiiiEEENS1_10collective13CollectiveMmaINS1_34MainloopSm90TmaGmmaWarpSpecializedILi4ENS5_IJNS4_1CILi1EEESB_SB_EEENS1_32KernelTmaWarpSpecializedPingpongEEENS5_IJNSA_ILi64EEESF_NSA_ILi32EEEEEEaNS5_IJlSB_lEEEaSI_NS4_8TiledMMAINS4_8MMA_AtomIJNS4_4SM904GMMA26MMA_64x64x32_S32S8S8_SS_TNEEEENS4_6LayoutISC_NS5_IJNSA_ILi0EEESQ_SQ_EEEEENS5_IJNS4_10UnderscoreEST_ST_EEEEENS4_13SM90_TMA_LOADENS4_14ComposedLayoutINS4_7SwizzleILi1ELi4ELi3EEENS4_18smem_ptr_flag_bitsILi8EEENSP_INS5_IJNSA_ILi8EEESG_EEENS5_IJSG_SB_EEEEEEEvNS4_8identityESW_S16_vS17_EENS_8epilogue10collective6detail29Sm90TmaWarpSpecializedAdapterINS1A_15DefaultEpilogueIaSI_SI_NS19_6thread17LinearCombinationIaLi1EiiLNS1E_9ScaleType4KindE0ELNS_15FloatRoundStyleE2EaEENS1_15EpilogueDefaultEEEEEvvEEEEvNT_6ParamsE:
[----:B------:R-:W0:Y:S01]  /*0000*/  LDC R1, c[0x0][0x28] ;  /* 0x00000a00ff017b82 */ /* 0x000e220000000800 */
[----:B------:R-:W1:Y:S01]  /*0010*/  S2R R4, SR_TID.X ;  /* 0x0000000000047919 */ /* 0x000e620000002100 */
[----:B------:R-:W-:Y:S01]  /*0020*/  ELECT P0, URZ, PT ;  /* 0x00000000003f782f */ /* 0x000fe20003800000 */
[----:B------:R-:W-:Y:S01]  /*0030*/  BSSY B0, `(.L_x_0) ;  /* 0x0000014000007945 */ /* 0x000fe20003800000 */
[----:B-1----:R-:W-:-:S05]  /*0040*/  SHF.R.U32.HI R0, RZ, 0x5, R4 ;  /* 0x00000005ff007819 */ /* 0x002fca0000011604 */
[----:B------:R-:W1:Y:S02]  /*0050*/  SHFL.IDX PT, R2, R0, RZ, 0x1f ;  /* 0x00001fff00027589 */ /* 0x000e6400000e0000 */
[----:B-1----:R-:W-:Y:S02]  /*0060*/  R2UR UR8, R2 ;  /* 0x00000000020872ca */ /* 0x002fe400000e0000 */
[----:B------:R-:W-:-:S05]  /*0070*/  SHF.R.U32.HI R2, RZ, 0x7, R4 ;  /* 0x00000007ff027819 */ /* 0x000fca0000011604 */
[----:B------:R1:W2:Y:S06]  /*0080*/  SHFL.IDX PT, R3, R2, RZ, 0x1f ;  /* 0x00001fff02037589 */ /* 0x0002ac00000e0000 */
[----:B------:R-:W-:Y:S02]  /*0090*/  USHF.R.S32.HI UR4, URZ, 0x1f, UR8 ;  /* 0x0000001f3f047899 */ /* 0x000fe40008011408 */
[----:B------:R-:W-:Y:S02]  /*00a0*/  ISETP.NE.OR P0, PT, RZ, UR8, !P0 ;  /* 0x00000008ff007c0c */ /* 0x000fe4000c705670 */
[----:B------:R-:W-:-:S04]  /*00b0*/  ULEA.HI UR4, UR4, UR8, URZ, 0x2 ;  /* 0x0000000804047291 */ /* 0x000fc8000f8f103f */
[----:B------:R-:W-:-:S04]  /*00c0*/  ULOP3.LUT UR4, UR4, 0xfffffffc, URZ, 0xc0, !UPT ;  /* 0xfffffffc04047892 */ /* 0x000fc8000f8ec03f */
[----:B------:R-:W-:-:S03]  /*00d0*/  UIADD3 UR8, UR8, -UR4, URZ ;  /* 0x8000000408087290 */ /* 0x000fc6000fffe03f */
[----:B01----:R-:W-:Y:S09]  /*00e0*/  @P0 BRA `(.L_x_1) ;  /* 0x0000000000200947 */ /* 0x003ff20003800000 */
[----:B------:R-:W-:Y:S02]  /*00f0*/  ULDC.64 UR4, c[0x0][0x198] ;  /* 0x0000660000047ab9 */ /* 0x000fe40000000a00 */
[----:B------:R-:W-:Y:S02]  /*0100*/  UIADD3 UR6, UP0, UR4, 0xf0, URZ ;  /* 0x000000f004067890 */ /* 0x000fe4000ff1e03f */
[----:B------:R-:W-:Y:S02]  /*0110*/  UIADD3 UR4, UP1, UR4, 0x1f0, URZ ;  /* 0x000001f004047890 */ /* 0x000fe4000ff3e03f */
[----:B------:R-:W-:Y:S02]  /*0120*/  UIADD3.X UR7, URZ, UR5, URZ, UP0, !UPT ;  /* 0x000000053f077290 */ /* 0x000fe400087fe43f */
[----:B------:R-:W-:-:S07]  /*0130*/  UIADD3.X UR5, URZ, UR5, URZ, UP1, !UPT ;  /* 0x000000053f057290 */ /* 0x000fce0008ffe43f */
[----:B------:R0:W-:Y:S02]  /*0140*/  UTMACCTL.PF [UR6] ;  /* 0x00000000060079b9 */ /* 0x0001e40008040000 */
[----:B------:R0:W-:Y:S02]  /*0150*/  UTMACCTL.PF [UR4] ;  /* 0x00000000040079b9 */ /* 0x0001e40008040000 */
[----:B0-----:R-:W-:Y:S01]  /*0160*/  NOP ;  /* 0x0000000000007918 */ /* 0x001fe20000000000 */
.L_x_1:
[----:B------:R-:W-:Y:S05]  /*0170*/  BSYNC B0 ;  /* 0x0000000000007941 */ /* 0x000fea0003800000 */
.L_x_0:
[----:B------:R-:W0:Y:S01]  /*0180*/  SHFL.IDX PT, R5, R0, RZ, 0x1f ;  /* 0x00001fff00057589 */ /* 0x000e2200000e0000 */
[----:B--2---:R-:W-:Y:S01]  /*0190*/  R2UR UR15, R3 ;  /* 0x00000000030f72ca */ /* 0x004fe200000e0000 */
[----:B------:R-:W-:-:S04]  /*01a0*/  UISETP.NE.AND UP0, UPT, UR8, 0x3, UPT ;  /* 0x000000030800788c */ /* 0x000fc8000bf05270 */
[----:B------:R-:W-:-:S08]  /*01b0*/  UISETP.EQ.OR UP0, UPT, UR8, URZ, !UP0 ;  /* 0x0000003f0800728c */ /* 0x000fd0000c702670 */
[----:B------:R-:W-:Y:S02]  /*01c0*/  UIADD3 UR18, UR15, -0x1, URZ ;  /* 0xffffffff0f127890 */ /* 0x000fe4000fffe03f */
[----:B------:R-:W-:Y:S02]  /*01d0*/  UISETP.EQ.AND UP0, UPT, UR15, URZ, UP0 ;  /* 0x0000003f0f00728c */ /* 0x000fe40008702270 */
[----:B------:R-:W-:Y:S02]  /*01e0*/  UISETP.GE.U32.AND UP1, UPT, UR18, 0x2, UPT ;  /* 0x000000021200788c */ /* 0x000fe4000bf26070 */
[----:B------:R-:W-:Y:S01]  /*01f0*/  USEL UR46, URZ, 0x1, !UP0 ;  /* 0x000000013f2e7887 */ /* 0x000fe2000c000000 */
[----:B0-----:R-:W-:-:S03]  /*0200*/  ISETP.NE.AND P0, PT, R5, RZ, PT ;  /* 0x000000ff0500720c */ /* 0x001fc60003f05270 */
[----:B------:R-:W-:-:S10]  /*0210*/  USEL UR46, UR46, 0x2, UP1 ;  /* 0x000000022e2e7887 */ /* 0x000fd40008800000 */
[----:B------:R-:W-:Y:S05]  /*0220*/  @P0 BRA `(.L_x_2) ;  /* 0x0000000000580947 */ /* 0x000fea0003800000 */
[----:B------:R-:W0:Y:S01]  /*0230*/  S2UR UR9, SR_CgaCtaId ;  /* 0x00000000000979c3 */ /* 0x000e220000008800 */
[----:B------:R-:W-:Y:S01]  /*0240*/  UMOV UR4, 0x400 ;  /* 0x0000040000047882 */ /* 0x000fe20000000000 */
[----:B------:R-:W-:Y:S01]  /*0250*/  UMOV UR5, 0x1 ;  /* 0x0000000100057882 */ /* 0x000fe20000000000 */
[----:B------:R-:W-:Y:S01]  /*0260*/  UMOV UR6, 0x80 ;  /* 0x0000008000067882 */ /* 0x000fe20000000000 */
[----:B------:R-:W-:Y:S01]  /*0270*/  ELECT P0, URZ, PT ;  /* 0x00000000003f782f */ /* 0x000fe20003800000 */
[----:B------:R-:W-:-:S04]  /*0280*/  UIADD3 UR6, -UR6, 0x100000, URZ ;  /* 0x0010000006067890 */ /* 0x000fc8000fffe13f */
[----:B------:R-:W-:Y:S02]  /*0290*/  USHF.L.U32 UR7, UR6, 0xb, URZ ;  /* 0x0000000b06077899 */ /* 0x000fe4000800063f */
[----:B------:R-:W-:Y:S02]  /*02a0*/  USHF.L.U32 UR6, UR6, 0x1, URZ ;  /* 0x0000000106067899 */ /* 0x000fe4000800063f */
[----:B0-----:R-:W-:Y:S02]  /*02b0*/  ULEA UR9, UR9, UR4, 0x18 ;  /* 0x0000000409097291 */ /* 0x001fe4000f8ec03f */
[----:B------:R-:W-:-:S04]  /*02c0*/  UIADD3 UR4, -UR5, 0x100000, URZ ;  /* 0x0010000005047890 */ /* 0x000fc8000fffe13f */
[----:B------:R-:W-:Y:S02]  /*02d0*/  USHF.L.U32 UR5, UR4, 0xb, URZ ;  /* 0x0000000b04057899 */ /* 0x000fe4000800063f */
[----:B------:R-:W-:Y:S01]  /*02e0*/  USHF.L.U32 UR4, UR4, 0x1, URZ ;  /* 0x0000000104047899 */ /* 0x000fe2000800063f */
[----:B------:R-:W0:Y:S11]  /*02f0*/  FENCE.VIEW.ASYNC.S ;  /* 0x00000000000073c6 */ /* 0x000e360000000000 */
[----:B0-----:R0:W1:Y:S01]  /*0300*/  SYNCS.EXCH.64 URZ, [UR9], UR4 ;  /* 0x00000004093f75b2 */ /* 0x0010620008000100 */
[----:B------:R0:W2:Y:S01]  /*0310*/  SYNCS.EXCH.64 URZ, [UR9+0x20], UR6 ;  /* 0x00002006093f75b2 */ /* 0x0000a20008000100 */
[----:B------:R0:W3:Y:S01]  /*0320*/  SYNCS.EXCH.64 URZ, [UR9+0x8], UR4 ;  /* 0x00000804093f75b2 */ /* 0x0000e20008000100 */
[----:B------:R0:W4:Y:S01]  /*0330*/  SYNCS.EXCH.64 URZ, [UR9+0x28], UR6 ;  /* 0x00002806093f75b2 */ /* 0x0001220008000100 */
[----:B------:R0:W0:Y:S01]  /*0340*/  SYNCS.EXCH.64 URZ, [UR9+0x10], UR4 ;  /* 0x00001004093f75b2 */ /* 0x0000220008000100 */
[----:B------:R0:W0:Y:S01]  /*0350*/  SYNCS.EXCH.64 URZ, [UR9+0x30], UR6 ;  /* 0x00003006093f75b2 */ /* 0x0000220008000100 */
[----:B------:R0:W0:Y:S01]  /*0360*/  SYNCS.EXCH.64 URZ, [UR9+0x18], UR4 ;  /* 0x00001804093f75b2 */ /* 0x0000220008000100 */
[----:B------:R0:W0:Y:S01]  /*0370*/  SYNCS.EXCH.64 URZ, [UR9+0x38], UR6 ;  /* 0x00003806093f75b2 */ /* 0x0000220008000100 */
[----:B------:R-:W-:Y:S01]  /*0380*/  NOP ;  /* 0x0000000000007918 */ /* 0x000fe20000000000 */
.L_x_2:
[----:B------:R-:W5:Y:S01]  /*0390*/  SHFL.IDX PT, R5, R0, RZ, 0x1f ;  /* 0x00001fff00057589 */ /* 0x000f6200000e0000 */
[----:B------:R-:W-:Y:S01]  /*03a0*/  ELECT P0, URZ, PT ;  /* 0x00000000003f782f */ /* 0x000fe20003800000 */
[----:B------:R-:W-:Y:S01]  /*03b0*/  NOP ;  /* 0x0000000000007918 */ /* 0x000fe20000000000 */
[----:B------:R-:W-:Y:S01]  /*03c0*/  ELECT P1, URZ, PT ;  /* 0x00000000003f782f */ /* 0x000fe20003820000 */
[----:B------:R-:W1:Y:S01]  /*03d0*/  SHFL.IDX PT, R3, R0, RZ, 0x1f ;  /* 0x00001fff00037589 */ /* 0x000e6200000e0000 */
[----:B0-----:R-:W-:Y:S01]  /*03e0*/  UMOV UR4, 0x20 ;  /* 0x0000002000047882 */ /* 0x001fe20000000000 */
[----:B------:R-:W-:Y:S01]  /*03f0*/  UMOV UR12, 0x80 ;  /* 0x00000080000c7882 */ /* 0x000fe20000000000 */
[----:B------:R-:W-:Y:S01]  /*0400*/  NOP ;  /* 0x0000000000007918 */ /* 0x000fe20000000000 */
[----:B------:R0:W0:Y:S01]  /*0410*/  SHFL.IDX PT, R61, R2, RZ, 0x1f ;  /* 0x00001fff023d7589 */ /* 0x00002200000e0000 */
[----:B------:R-:W-:Y:S01]  /*0420*/  ULDC.64 UR54, c[0x0][0x208] ;  /* 0x0000820000367ab9 */ /* 0x000fe20000000a00 */
[----:B-----5:R-:W-:-:S02]  /*0430*/  ISETP.NE.OR P0, PT, R5, RZ, !P0 ;  /* 0x000000ff0500720c */ /* 0x020fc40004705670 */
[----:B-1----:R-:W-:Y:S02]  /*0440*/  ISETP.NE.OR P1, PT, R3, RZ, !P1 ;  /* 0x000000ff0300720c */ /* 0x002fe40004f25670 */
[----:B------:R-:W-:-:S04]  /*0450*/  SHF.R.S32.HI R3, RZ, 0x1f, R4 ;  /* 0x0000001fff037819 */ /* 0x000fc80000011404 */
[----:B------:R-:W-:-:S05]  /*0460*/  LEA.HI R3, R3, R4, RZ, 0x7 ;  /* 0x0000000403037211 */ /* 0x000fca00078f38ff */
[----:B------:R-:W-:Y:S01]  /*0470*/  VOTEU.ALL UP0, P0 ;  /* 0x00000000003f7886 */ /* 0x000fe20000000000 */
[----:B------:R-:W-:Y:S01]  /*0480*/  LOP3.LUT R3, R3, 0xffffff80, RZ, 0xc0, !PT ;  /* 0xffffff8003037812 */ /* 0x000fe200078ec0ff */
[----:B------:R-:W-:-:S03]  /*0490*/  VOTEU.ALL UP1, P1 ;  /* 0x00000000003f7886 */ /* 0x000fc60000820000 */
[----:B------:R-:W1:Y:S01]  /*04a0*/  @!UP0 S2UR UR7, SR_CgaCtaId ;  /* 0x00000000000789c3 */ /* 0x000e620000008800 */
[----:B------:R-:W-:Y:S01]  /*04b0*/  @!UP0 UMOV UR6, 0x400 ;  /* 0x0000040000068882 */ /* 0x000fe20000000000 */
[----:B------:R-:W-:-:S04]  /*04c0*/  @!UP0 UIADD3 UR4, -UR4, 0x100000, URZ ;  /* 0x0010000004048890 */ /* 0x000fc8000fffe13f */
[----:B------:R-:W-:Y:S02]  /*04d0*/  @!UP0 USHF.L.U32 UR5, UR4, 0xb, URZ ;  /* 0x0000000b04058899 */ /* 0x000fe4000800063f */
[----:B------:R-:W-:Y:S01]  /*04e0*/  @!UP0 USHF.L.U32 UR4, UR4, 0x1, URZ ;  /* 0x0000000104048899 */ /* 0x000fe2000800063f */
[----:B------:R-:W-:Y:S01]  /*04f0*/  IMAD.IADD R3, R4, 0x1, -R3 ;  /* 0x0000000104037824 */ /* 0x000fe200078e0a03 */
[----:B------:R-:W-:Y:S01]  /*0500*/  @!UP1 UMOV UR10, 0x400 ;  /* 0x00000400000a9882 */ /* 0x000fe20000000000 */
[----:B------:R-:W-:Y:S01]  /*0510*/  VOTEU.ALL UP2, P1 ;  /* 0x00000000003f7886 */ /* 0x000fe20000840000 */
[----:B------:R-:W-:Y:S01]  /*0520*/  VOTEU.ALL UP3, P1 ;  /* 0x00000000003f7886 */ /* 0x000fe20000860000 */
[----:B------:R-:W-:Y:S01]  /*0530*/  VOTEU.ALL UP4, P1 ;  /* 0x00000000003f7886 */ /* 0x000fe20000880000 */
[----:B------:R-:W5:Y:S01]  /*0540*/  @!UP1 S2UR UR11, SR_CgaCtaId ;  /* 0x00000000000b99c3 */ /* 0x000f620000008800 */
[----:B------:R-:W-:Y:S01]  /*0550*/  VOTEU.ALL UP5, P1 ;  /* 0x00000000003f7886 */ /* 0x000fe200008a0000 */
[----:B------:R-:W-:Y:S01]  /*0560*/  ISETP.NE.AND P1, PT, RZ, UR15, PT ;  /* 0x0000000fff007c0c */ /* 0x000fe2000bf25270 */
[----:B-1----:R-:W-:-:S02]  /*0570*/  @!UP0 ULEA UR9, UR7, UR6, 0x18 ;  /* 0x0000000607098291 */ /* 0x002fc4000f8ec03f */
[----:B------:R-:W-:-:S04]  /*0580*/  @!UP1 UIADD3 UR6, -UR12, 0x100000, URZ ;  /* 0x001000000c069890 */ /* 0x000fc8000fffe13f */
[----:B------:R-:W-:Y:S02]  /*0590*/  @!UP1 USHF.L.U32 UR7, UR6, 0xb, URZ ;  /* 0x0000000b06079899 */ /* 0x000fe4000800063f */
[----:B------:R-:W-:Y:S01]  /*05a0*/  @!UP1 USHF.L.U32 UR6, UR6, 0x1, URZ ;  /* 0x0000000106069899 */ /* 0x000fe2000800063f */
[----:B------:R-:W-:Y:S01]  /*05b0*/  VOTEU.ALL UP0, P0 ;  /* 0x00000000003f7886 */ /* 0x000fe20000000000 */
[----:B-----5:R-:W-:Y:S01]  /*05c0*/  @!UP1 ULEA UR10, UR11, UR10, 0x18 ;  /* 0x0000000a0b0a9291 */ /* 0x020fe2000f8ec03f */
[----:B------:R-:W-:Y:S01]  /*05d0*/  VOTEU.ALL UP1, P0 ;  /* 0x00000000003f7886 */ /* 0x000fe20000020000 */
[----:B------:R-:W1:Y:S02]  /*05e0*/  FENCE.VIEW.ASYNC.S ;  /* 0x00000000000073c6 */ /* 0x000e640000000000 */
[----:B-1----:R-:W2:Y:S02]  /*05f0*/  @!UP0 SYNCS.EXCH.64 URZ, [UR9+0x70], UR4 ;  /* 0x00007004093f85b2 */ /* 0x002ea40008000100 */
[----:B------:R1:W2:Y:S01]  /*0600*/  @!UP1 SYNCS.EXCH.64 URZ, [UR9+0x78], UR4 ;  /* 0x00007804093f95b2 */ /* 0x0002a20008000100 */
[----:B------:R-:W-:Y:S01]  /*0610*/  NOP ;  /* 0x0000000000007918 */ /* 0x000fe20000000000 */
[----:B-1----:R-:W-:-:S02]  /*0620*/  ULDC.64 UR4, c[0x0][0x598] ;  /* 0x0001660000047ab9 */ /* 0x002fc40000000a00 */
[----:B------:R-:W-:Y:S02]  /*0630*/  ISETP.NE.U32.AND P0, PT, RZ, UR4, PT ;  /* 0x00000004ff007c0c */ /* 0x000fe4000bf05070 */
[----:B------:R1:W2:Y:S02]  /*0640*/  @!UP2 SYNCS.EXCH.64 URZ, [UR10+0x50], UR6 ;  /* 0x000050060a3fa5b2 */ /* 0x0002a40008000100 */
[----:B------:R-:W-:Y:S01]  /*0650*/  ISETP.NE.AND.EX P0, PT, RZ, UR5, PT, P0 ;  /* 0x00000005ff007c0c */ /* 0x000fe2000bf05300 */
[----:B------:R1:W2:Y:S01]  /*0660*/  @!UP3 SYNCS.EXCH.64 URZ, [UR10+0x58], UR6 ;  /* 0x000058060a3fb5b2 */ /* 0x0002a20008000100 */
[----:B------:R1:W2:Y:S01]  /*0670*/  @!UP4 SYNCS.EXCH.64 URZ, [UR10+0x60], UR6 ;  /* 0x000060060a3fc5b2 */ /* 0x0002a20008000100 */
[----:B------:R1:W2:Y:S01]  /*0680*/  @!UP5 SYNCS.EXCH.64 URZ, [UR10+0x68], UR6 ;  /* 0x000068060a3fd5b2 */ /* 0x0002a20008000100 */
[----:B------:R-:W-:Y:S01]  /*0690*/  NOP ;  /* 0x0000000000007918 */ /* 0x000fe20000000000 */
[----:B--234-:R-:W-:Y:S08]  /*06a0*/  BAR.SYNC.DEFER_BLOCKING 0x0 ;  /* 0x0000000000007b1d */ /* 0x01cff00000010000 */
[----:B01----:R-:W-:Y:S05]  /*06b0*/  @!P0 BRA `(.L_x_3) ;  /* 0x00000000001c8947 */ /* 0x003fea0003800000 */
[----:B------:R-:W0:Y:S02]  /*06c0*/  LDC.64 R6, c[0x0][0x598] ;  /* 0x00016600ff067b82 */ /* 0x000e240000000a00 */
[----:B0-----:R-:W2:Y:S02]  /*06d0*/  LDG.E.64 R6, desc[UR54][R6.64] ;  /* 0x0000003606067981 */ /* 0x001ea4000c1e1b00 */
[----:B--2---:R-:W-:-:S04]  /*06e0*/  ISETP.NE.U32.AND P0, PT, R6, RZ, PT ;  /* 0x000000ff0600720c */ /* 0x004fc80003f05070 */
[----:B------:R-:W-:-:S13]  /*06f0*/  ISETP.NE.AND.EX P0, PT, R7, RZ, PT, P0 ;  /* 0x000000ff0700720c */ /* 0x000fda0003f05300 */
[----:B------:R-:W-:Y:S05]  /*0700*/  @!P0 BRA `(.L_x_3) ;  /* 0x0000000000088947 */ /* 0x000fea0003800000 */
[----:B------:R1:W5:Y:S01]  /*0710*/  LD.E R22, desc[UR54][R6.64] ;  /* 0x0000003606167980 */ /* 0x000362000c101900 */
[----:B------:R-:W-:Y:S05]  /*0720*/  BRA `(.L_x_4) ;  /* 0x0000000000247947 */ /* 0x000fea0003800000 */
.L_x_3:
[----:B------:R-:W-:Y:S02]  /*0730*/  ULDC.64 UR4, c[0x0][0x588] ;  /* 0x0001620000047ab9 */ /* 0x000fe40000000a00 */
[----:B------:R-:W-:-:S04]  /*0740*/  ISETP.NE.U32.AND P0, PT, RZ, UR4, PT ;  /* 0x00000004ff007c0c */ /* 0x000fc8000bf05070 */
[----:B------:R-:W-:-:S13]  /*0750*/  ISETP.NE.AND.EX P0, PT, RZ, UR5, PT, P0 ;  /* 0x00000005ff007c0c */ /* 0x000fda000bf05300 */
[----:B------:R-:W-:Y:S05]  /*0760*/  @!P0 BRA `(.L_x_5) ;  /* 0x00000000000c8947 */ /* 0x000fea0003800000 */
[----:B------:R-:W0:Y:S02]  /*0770*/  LDC.64 R22, c[0x0][0x588] ;  /* 0x00016200ff167b82 */ /* 0x000e240000000a00 */
[----:B0-----:R0:W5:Y:S01]  /*0780*/  LDG.E R22, desc[UR54][R22.64] ;  /* 0x0000003616167981 */ /* 0x001162000c1e1900 */
[----:B------:R-:W-:Y:S05]  /*0790*/  BRA `(.L_x_4) ;  /* 0x0000000000087947 */ /* 0x000fea0003800000 */
.L_x_5:
[----:B------:R-:W-:Y:S02]  /*07a0*/  ULDC UR4, c[0x0][0x580] ;  /* 0x0001600000047ab9 */ /* 0x000fe40000000800 */
[----:B------:R-:W-:-:S07]  /*07b0*/  IMAD.U32 R22, RZ, RZ, UR4 ;  /* 0x00000004ff167e24 */ /* 0x000fce000f8e00ff */
.L_x_4:
[----:B------:R-:W-:Y:S02]  /*07c0*/  ULDC.64 UR4, c[0x0][0x5a0] ;  /* 0x0001680000047ab9 */ /* 0x000fe40000000a00 */
[----:B------:R-:W-:-:S04]  /*07d0*/  ISETP.NE.U32.AND P0, PT, RZ, UR4, PT ;  /* 0x00000004ff007c0c */ /* 0x000fc8000bf05070 */
[----:B------:R-:W-:-:S13]  /*07e0*/  ISETP.NE.AND.EX P0, PT, RZ, UR5, PT, P0 ;  /* 0x00000005ff007c0c */ /* 0x000fda000bf05300 */
[----:B------:R-:W-:Y:S05]  /*07f0*/  @!P0 BRA `(.L_x_6) ;  /* 0x00000000001c8947 */ /* 0x000fea0003800000 */
[----:B-1----:R-:W1:Y:S02]  /*0800*/  LDC.64 R6, c[0x0][0x5a0] ;  /* 0x00016800ff067b82 */ /* 0x002e640000000a00 */
[----:B-1----:R-:W2:Y:S02]  /*0810*/  LDG.E.64 R6, desc[UR54][R6.64] ;  /* 0x0000003606067981 */ /* 0x002ea4000c1e1b00 */
[----:B--2---:R-:W-:-:S04]  /*0820*/  ISETP.NE.U32.AND P0, PT, R6, RZ, PT ;  /* 0x000000ff0600720c */ /* 0x004fc80003f05070 */
[----:B------:R-:W-:-:S13]  /*0830*/  ISETP.NE.AND.EX P0, PT, R7, RZ, PT, P0 ;  /* 0x000000ff0700720c */ /* 0x000fda0003f05300 */
[----:B------:R-:W-:Y:S05]  /*0840*/  @!P0 BRA `(.L_x_6) ;  /* 0x0000000000088947 */ /* 0x000fea0003800000 */
[----:B0-----:R2:W5:Y:S01]  /*0850*/  LD.E R23, desc[UR54][R6.64] ;  /* 0x0000003606177980 */ /* 0x001562000c101900 */
[----:B------:R-:W-:Y:S05]  /*0860*/  BRA `(.L_x_7) ;  /* 0x0000000000247947 */ /* 0x000fea0003800000 */
.L_x_6:
[----:B------:R-:W-:Y:S02]  /*0870*/  ULDC.64 UR4, c[0x0][0x590] ;  /* 0x0001640000047ab9 */ /* 0x000fe40000000a00 */
[----:B------:R-:W-:-:S04]  /*0880*/  ISETP.NE.U32.AND P0, PT, RZ, UR4, PT ;  /* 0x00000004ff007c0c */ /* 0x000fc8000bf05070 */
[----:B------:R-:W-:-:S13]  /*0890*/  ISETP.NE.AND.EX P0, PT, RZ, UR5, PT, P0 ;  /* 0x00000005ff007c0c */ /* 0x000fda000bf05300 */
[----:B------:R-:W-:Y:S05]  /*08a0*/  @!P0 BRA `(.L_x_8) ;  /* 0x00000000000c8947 */ /* 0x000fea0003800000 */
[----:B-1----:R-:W0:Y:S02]  /*08b0*/  LDC.64 R6, c[0x0][0x590] ;  /* 0x00016400ff067b82 */ /* 0x002e240000000a00 */
[----:B0-----:R0:W5:Y:S01]  /*08c0*/  LDG.E R23, desc[UR54][R6.64] ;  /* 0x0000003606177981 */ /* 0x001162000c1e1900 */
[----:B------:R-:W-:Y:S05]  /*08d0*/  BRA `(.L_x_7) ;  /* 0x0000000000087947 */ /* 0x000fea0003800000 */
.L_x_8:
[----:B------:R-:W-:Y:S02]  /*08e0*/  ULDC UR4, c[0x0][0x584] ;  /* 0x0001610000047ab9 */ /* 0x000fe40000000800 */
[----:B0-----:R-:W-:-:S07]  /*08f0*/  IMAD.U32 R23, RZ, RZ, UR4 ;  /* 0x00000004ff177e24 */ /* 0x001fce000f8e00ff */
.L_x_7:
[----:B------:R-:W3:Y:S01]  /*0900*/  S2UR UR10, SR_CTAID.Y ;  /* 0x00000000000a79c3 */ /* 0x000ee20000002600 */
[----:B------:R-:W-:Y:S01]  /*0910*/  ULDC UR5, c[0x0][0x65c] ;  /* 0x0001970000057ab9 */ /* 0x000fe20000000800 */
[----:B------:R-:W-:Y:S01]  /*0920*/  UISETP.NE.AND UP0, UPT, UR15, 0x2, UPT ;  /* 0x000000020f00788c */ /* 0x000fe2000bf05270 */
[----:B------:R-:W-:Y:S01]  /*0930*/  IMAD.MOV.U32 R19, RZ, RZ, -0x1 ;  /* 0xffffffffff137424 */ /* 0x000fe200078e00ff */
[----:B------:R-:W-:Y:S01]  /*0940*/  UISETP.NE.AND UP2, UPT, UR5, 0x1, UPT ;  /* 0x000000010500788c */ /* 0x000fe2000bf45270 */
[----:B------:R-:W-:Y:S02]  /*0950*/  IMAD.MOV.U32 R18, RZ, RZ, -0x1 ;  /* 0xffffffffff127424 */ /* 0x000fe400078e00ff */
[----:B------:R-:W-:Y:S01]  /*0960*/  IMAD.MOV.U32 R2, RZ, RZ, -0x1 ;  /* 0xffffffffff027424 */ /* 0x000fe200078e00ff */
[----:B------:R-:W4:Y:S01]  /*0970*/  S2UR UR4, SR_CTAID.X ;  /* 0x00000000000479c3 */ /* 0x000f220000002500 */
[----:B------:R-:W-:-:S06]  /*0980*/  UP2UR UR48, UPR, URZ, 0x4 ;  /* 0x000000043f307883 */ /* 0x000fcc0008000000 */
[----:B------:R-:W-:Y:S01]  /*0990*/  @UP2 ULDC UR12, c[0x0][0x10] ;  /* 0x00000400000c2ab9 */ /* 0x000fe20000000800 */
[----:B------:R-:W-:Y:S01]  /*09a0*/  @UP2 UMOV UR7, URZ ;  /* 0x0000003f00072c82 */ /* 0x000fe20008000000 */
[----:B------:R-:W-:Y:S01]  /*09b0*/  @UP2 UMOV UR5, URZ ;  /* 0x0000003f00052c82 */ /* 0x000fe20008000000 */
[----:B012---:R-:W0:Y:S01]  /*09c0*/  LDC.64 R6, c[0x0][0x650] ;  /* 0x00019400ff067b82 */ /* 0x007e220000000a00 */
[----:B---3--:R-:W-:Y:S02]  /*09d0*/  @UP2 UMOV UR9, UR10 ;  /* 0x0000000a00092c82 */ /* 0x008fe40008000000 */
[----:B------:R-:W-:Y:S01]  /*09e0*/  @UP2 UMOV UR6, UR9 ;  /* 0x0000000900062c82 */ /* 0x000fe20008000000 */
[----:B------:R-:W-:Y:S01]  /*09f0*/  @!UP2 UMOV UR9, UR10 ;  /* 0x0000000a0009ac82 */ /* 0x000fe20008000000 */
[----:B----4-:R-:W-:-:S03]  /*0a00*/  @UP2 UIMAD.WIDE.U32 UR12, UR4, UR12, UR6 ;  /* 0x0000000c040c22a5 */ /* 0x010fc6000f8e0006 */
[----:B------:R-:W-:Y:S01]  /*0a10*/  @!UP2 ULDC UR6, c[0x0][0xc] ;  /* 0x000003000006aab9 */ /* 0x000fe20000000800 */
[----:B------:R-:W-:Y:S01]  /*0a20*/  @UP2 UIADD3 UR14, UR13, UR5, URZ ;  /* 0x000000050d0e2290 */ /* 0x000fe2000fffe03f */
[----:B------:R-:W-:Y:S02]  /*0a30*/  ULDC UR10, c[0x0][0xc] ;  /* 0x00000300000a7ab9 */ /* 0x000fe40000000800 */
[----:B------:R-:W-:Y:S01]  /*0a40*/  UMOV UR5, URZ ;  /* 0x0000003f00057c82 */ /* 0x000fe20008000000 */
[----:B------:R-:W-:Y:S01]  /*0a50*/  ULDC UR11, c[0x0][0x10] ;  /* 0x00000400000b7ab9 */ /* 0x000fe20000000800 */
[----:B------:R-:W-:Y:S02]  /*0a60*/  @!UP2 UIMAD.WIDE.U32 UR6, UR6, UR9, UR4 ;  /* 0x000000090606a2a5 */ /* 0x000fe4000f8e0004 */
[----:B------:R-:W-:Y:S01]  /*0a70*/  UIMAD.WIDE.U32 UR10, UR10, UR11, URZ ;  /* 0x0000000b0a0a72a5 */ /* 0x000fe2000f8e003f */
[----:B------:R-:W-:-:S03]  /*0a80*/  ULDC UR13, c[0x0][0x14] ;  /* 0x00000500000d7ab9 */ /* 0x000fc60000000800 */
[----:B------:R-:W-:Y:S02]  /*0a90*/  UIMAD.WIDE.U32 UR36, UR10, UR13, URZ ;  /* 0x0000000d0a2472a5 */ /* 0x000fe4000f8e003f */
[----:B------:R-:W-:Y:S01]  /*0aa0*/  UIMAD UR47, UR11, UR13, URZ ;  /* 0x0000000d0b2f72a4 */ /* 0x000fe2000f8e023f */
[----:B------:R-:W-:Y:S01]  /*0ab0*/  @!UP2 UMOV UR12, UR6 ;  /* 0x00000006000cac82 */ /* 0x000fe20008000000 */
[----:B------:R-:W-:Y:S02]  /*0ac0*/  @!UP2 UMOV UR14, UR7 ;  /* 0x00000007000eac82 */ /* 0x000fe40008000000 */
[----:B------:R-:W-:Y:S02]  /*0ad0*/  UIADD3 UR47, UR37, UR47, URZ ;  /* 0x0000002f252f7290 */ /* 0x000fe4000fffe03f */
[----:B------:R-:W-:-:S04]  /*0ae0*/  UIADD3 UR6, UP1, UR12, UR36, URZ ;  /* 0x000000240c067290 */ /* 0x000fc8000ff3e03f */
[----:B------:R-:W-:Y:S02]  /*0af0*/  UIADD3.X UR7, UR14, UR47, URZ, UP1, !UPT ;  /* 0x0000002f0e077290 */ /* 0x000fe40008ffe43f */
[----:B------:R-:W-:Y:S02]  /*0b00*/  USEL UR6, UR6, UR12, !UP0 ;  /* 0x0000000c06067287 */ /* 0x000fe4000c000000 */
[----:B------:R-:W-:-:S04]  /*0b10*/  USEL UR7, UR7, UR14, !UP0 ;  /* 0x0000000e07077287 */ /* 0x000fc8000c000000 */
[----:B0-----:R-:W-:Y:S01]  /*0b20*/  ISETP.LE.U32.AND P0, PT, R6, UR6, PT ;  /* 0x0000000606007c0c */ /* 0x001fe2000bf03070 */
[----:B------:R-:W-:Y:S02]  /*0b30*/  IMAD.U32 R16, RZ, RZ, UR6 ;  /* 0x00000006ff107e24 */ /* 0x000fe4000f8e00ff */
[----:B------:R-:W-:Y:S02]  /*0b40*/  IMAD.U32 R0, RZ, RZ, UR7 ;  /* 0x00000007ff007e24 */ /* 0x000fe4000f8e00ff */
[----:B------:R-:W-:-:S03]  /*0b50*/  IMAD.U32 R17, RZ, RZ, UR7 ;  /* 0x00000007ff117e24 */ /* 0x000fc6000f8e00ff */
[----:B------:R-:W-:Y:S02]  /*0b60*/  ISETP.GE.U32.AND.EX P0, PT, R0, R7, PT, P0 ;  /* 0x000000070000720c */ /* 0x000fe40003f06100 */
[----:B------:R-:W-:-:S11]  /*0b70*/  PRMT R0, RZ, 0x7610, R0 ;  /* 0x00007610ff007816 */ /* 0x000fd60000000000 */
[----:B------:R-:W-:Y:S05]  /*0b80*/  @P0 BRA `(.L_x_9) ;  /* 0x00000004008c0947 */ /* 0x000fea0003800000 */
[----:B------:R-:W-:Y:S01]  /*0b90*/  I2FP.F32.U32 R0, UR4 ;  /* 0x0000000400007c45 */ /* 0x000fe20008201000 */
[----:B------:R-:W-:Y:S01]  /*0ba0*/  ULDC.64 UR16, c[0x0][0x628] ;  /* 0x00018a0000107ab9 */ /* 0x000fe20000000a00 */
[----:B------:R-:W-:Y:S01]  /*0bb0*/  ULDC UR6, c[0x0][0x150] ;  /* 0x0000540000067ab9 */ /* 0x000fe20000000800 */
[----:B------:R-:W-:Y:S01]  /*0bc0*/  ISETP.NE.U32.AND P0, PT, RZ, UR16, PT ;  /* 0x00000010ff007c0c */ /* 0x000fe2000bf05070 */
[----:B------:R-:W-:Y:S01]  /*0bd0*/  ULDC UR15, c[0x0][0x630] ;  /* 0x00018c00000f7ab9 */ /* 0x000fe20000000800 */
[----:B------:R-:W-:Y:S01]  /*0be0*/  FMUL R0, R0, UR6 ;  /* 0x0000000600007c20 */ /* 0x000fe20008400000 */
[----:B------:R-:W-:Y:S01]  /*0bf0*/  R2UR UR19, R16 ;  /* 0x00000000101372ca */ /* 0x000fe200000e0000 */
[----:B------:R-:W-:Y:S01]  /*0c00*/  ULDC UR21, c[0x0][0x154] ;  /* 0x0000550000157ab9 */ /* 0x000fe20000000800 */
[----:B------:R-:W-:Y:S01]  /*0c10*/  ISETP.NE.AND.EX P0, PT, RZ, UR17, PT, P0 ;  /* 0x00000011ff007c0c */ /* 0x000fe2000bf05300 */
[----:B------:R0:W1:Y:S01]  /*0c20*/  F2I.U32.TRUNC.NTZ R2, R0 ;  /* 0x0000000000027305 */ /* 0x000062000020f000 */
[----:B------:R-:W-:-:S02]  /*0c30*/  R2UR UR20, R17 ;  /* 0x00000000111472ca */ /* 0x000fc400000e0000 */
[----:B------:R-:W-:Y:S02]  /*0c40*/  R2UR UR6, R16 ;  /* 0x00000000100672ca */ /* 0x000fe400000e0000 */
[----:B------:R-:W-:-:S07]  /*0c50*/  R2UR UR7, R17 ;  /* 0x00000000110772ca */ /* 0x000fce00000e0000 */
[----:B0-----:R-:W-:Y:S08]  /*0c60*/  @!P0 BRA `(.L_x_10) ;  /* 0x0000000000308947 */ /* 0x001ff00003800000 */
[----:B------:R-:W-:Y:S01]  /*0c70*/  R2UR UR6, R16 ;  /* 0x00000000100672ca */ /* 0x000fe200000e0000 */
[----:B------:R-:W-:Y:S01]  /*0c80*/  ULDC UR12, c[0x0][0x634] ;  /* 0x00018d00000c7ab9 */ /* 0x000fe20000000800 */
[----:B------:R-:W-:-:S11]  /*0c90*/  R2UR UR14, R17 ;  /* 0x00000000110e72ca */ /* 0x000fd600000e0000 */
[----:B------:R-:W-:-:S04]  /*0ca0*/  UIADD3 UR12, UP1, UR6, UR12, URZ ;  /* 0x0000000c060c7290 */ /* 0x000fc8000ff3e03f */
[----:B------:R-:W-:-:S04]  /*0cb0*/  UIADD3.X UR14, URZ, UR14, URZ, UP1, !UPT ;  /* 0x0000000e3f0e7290 */ /* 0x000fc80008ffe43f */
[----:B------:R-:W-:-:S04]  /*0cc0*/  UIMAD.WIDE.U32 UR6, UR14, UR16, URZ ;  /* 0x000000100e0672a5 */ /* 0x000fc8000f8e003f */
[----:B------:R-:W-:Y:S02]  /*0cd0*/  UIMAD.WIDE.U32 UR10, UP1, UR12, UR17, UR6 ;  /* 0x000000110c0a72a5 */ /* 0x000fe4000f820006 */
[----:B------:R-:W-:Y:S02]  /*0ce0*/  UIMAD.WIDE.U32 UR6, UR12, UR16, URZ ;  /* 0x000000100c0672a5 */ /* 0x000fe4000f8e003f */
[----:B------:R-:W-:Y:S02]  /*0cf0*/  UIADD3.X UR13, URZ, URZ, URZ, UP1, !UPT ;  /* 0x0000003f3f0d7290 */ /* 0x000fe40008ffe43f */
[----:B------:R-:W-:Y:S01]  /*0d00*/  UIADD3 URZ, UP1, UR7, UR10, URZ ;  /* 0x0000000a073f7290 */ /* 0x000fe2000ff3e03f */
[----:B------:R-:W-:-:S03]  /*0d10*/  UMOV UR12, UR11 ;  /* 0x0000000b000c7c82 */ /* 0x000fc60008000000 */
[----:B------:R-:W-:-:S12]  /*0d20*/  UIMAD.WIDE.U32.X UR6, UR14, UR17, UR12, UP1 ;  /* 0x000000110e0672a5 */ /* 0x000fd800088e040c */
.L_x_10:
[----:B------:R-:W-:Y:S01]  /*0d30*/  USHF.R.U64 UR5, UR6, UR15, UR7 ;  /* 0x0000000f06057299 */ /* 0x000fe20008001207 */
[----:B------:R-:W-:Y:S01]  /*0d40*/  I2FP.F32.U32 R0, UR9 ;  /* 0x0000000900007c45 */ /* 0x000fe20008201000 */
[----:B------:R-:W-:Y:S01]  /*0d50*/  USHF.R.U32.HI UR6, URZ, UR15, UR7 ;  /* 0x0000000f3f067299 */ /* 0x000fe20008011607 */
[----:B-1----:R-:W-:Y:S01]  /*0d60*/  R2UR UR14, R2 ;  /* 0x00000000020e72ca */ /* 0x002fe200000e0000 */
[----:B------:R-:W-:Y:S02]  /*0d70*/  UIADD3 UR17, UP1, URZ, -UR5, URZ ;  /* 0x800000053f117290 */ /* 0x000fe4000ff3e03f */
[----:B------:R-:W-:Y:S01]  /*0d80*/  FMUL R0, R0, UR21 ;  /* 0x0000001500007c20 */ /* 0x000fe20008400000 */
[----:B------:R-:W-:Y:S01]  /*0d90*/  ULDC.64 UR10, c[0x0][0x620] ;  /* 0x00018800000a7ab9 */ /* 0x000fe20000000a00 */
[----:B------:R-:W-:Y:S01]  /*0da0*/  UIADD3.X UR6, URZ, ~UR6, URZ, UP1, !UPT ;  /* 0x800000063f067290 */ /* 0x000fe20008ffe43f */
[----:B------:R-:W-:Y:S01]  /*0db0*/  UMOV UR12, UR19 ;  /* 0x00000013000c7c82 */ /* 0x000fe20008000000 */
[----:B------:R-:W-:-:S02]  /*0dc0*/  UMOV UR13, UR20 ;  /* 0x00000014000d7c82 */ /* 0x000fc40008000000 */
[----:B------:R-:W-:Y:S01]  /*0dd0*/  UIMAD UR6, UR6, UR10, URZ ;  /* 0x0000000a060672a4 */ /* 0x000fe2000f8e023f */
[----:B------:R-:W0:Y:S01]  /*0de0*/  F2I.U32.TRUNC.NTZ R0, R0 ;  /* 0x0000000000007305 */ /* 0x000e22000020f000 */
[----:B------:R-:W-:Y:S02]  /*0df0*/  UIMAD.WIDE.U32 UR12, UR17, UR10, UR12 ;  /* 0x0000000a110c72a5 */ /* 0x000fe4000f8e000c */
[----:B------:R-:W-:Y:S01]  /*0e00*/  UIMAD UR17, UR17, UR11, UR6 ;  /* 0x0000000b111172a4 */ /* 0x000fe2000f8e0206 */
[----:B------:R-:W-:Y:S01]  /*0e10*/  ULDC UR24, c[0x0][0x658] ;  /* 0x0001960000187ab9 */ /* 0x000fe20000000800 */
[----:B------:R-:W-:Y:S02]  /*0e20*/  UMOV UR22, 0xffffffff ;  /* 0xffffffff00167882 */ /* 0x000fe40000000000 */
[----:B------:R-:W-:Y:S01]  /*0e30*/  UIADD3 UR17, UR13, UR17, URZ ;  /* 0x000000110d117290 */ /* 0x000fe2000fffe03f */
[----:B------:R-:W-:Y:S01]  /*0e40*/  ULDC UR19, c[0x0][0x618] ;  /* 0x0001860000137ab9 */ /* 0x000fe20000000800 */
[----:B------:R-:W-:Y:S01]  /*0e50*/  ULDC.64 UR6, c[0x0][0x640] ;  /* 0x0001900000067ab9 */ /* 0x000fe20000000a00 */
[----:B------:R-:W-:Y:S01]  /*0e60*/  USHF.L.U32 UR13, UR22, UR24, URZ ;  /* 0x00000018160d7299 */ /* 0x000fe2000800063f */
[----:B------:R-:W-:Y:S01]  /*0e70*/  ISETP.NE.U32.AND P0, PT, RZ, UR6, PT ;  /* 0x00000006ff007c0c */ /* 0x000fe2000bf05070 */
[----:B------:R-:W-:-:S02]  /*0e80*/  USHF.R.U64 UR22, UR12, UR19, UR17 ;  /* 0x000000130c167299 */ /* 0x000fc40008001211 */
[----:B------:R-:W-:Y:S01]  /*0e90*/  USHF.R.U32.HI UR12, URZ, UR19, UR17 ;  /* 0x000000133f0c7299 */ /* 0x000fe20008011611 */
[----:B0-----:R-:W-:Y:S01]  /*0ea0*/  R2UR UR16, R0 ;  /* 0x00000000001072ca */ /* 0x001fe200000e0000 */
[----:B------:R-:W-:Y:S01]  /*0eb0*/  ULDC UR21, c[0x0][0x608] ;  /* 0x0001820000157ab9 */ /* 0x000fe20000000800 */
[----:B------:R-:W-:Y:S01]  /*0ec0*/  ISETP.NE.AND.EX P0, PT, RZ, UR7, PT, P0 ;  /* 0x00000007ff007c0c */ /* 0x000fe2000bf05300 */
[----:B------:R-:W-:Y:S02]  /*0ed0*/  USHF.R.U64 UR26, UR22, UR21, UR12 ;  /* 0x00000015161a7299 */ /* 0x000fe4000800120c */
[----:B------:R-:W-:Y:S01]  /*0ee0*/  USHF.R.U32.HI UR12, URZ, UR21, UR12 ;  /* 0x000000153f0c7299 */ /* 0x000fe2000801160c */
[----:B------:R-:W-:Y:S01]  /*0ef0*/  UMOV UR20, 0x1 ;  /* 0x0000000100147882 */ /* 0x000fe20000000000 */
[----:B------:R-:W-:Y:S02]  /*0f00*/  UIADD3 UR14, -UR14, URZ, URZ ;  /* 0x0000003f0e0e7290 */ /* 0x000fe4000fffe13f */
[----:B------:R-:W-:-:S02]  /*0f10*/  USHF.R.U64 UR27, UR26, UR24, UR12 ;  /* 0x000000181a1b7299 */ /* 0x000fc4000800120c */
[----:B------:R-:W-:Y:S01]  /*0f20*/  USHF.L.U32 UR19, UR20, UR24, URZ ;  /* 0x0000001814137299 */ /* 0x000fe2000800063f */
[----:B------:R-:W-:Y:S01]  /*0f30*/  ULDC UR15, c[0x0][0x144] ;  /* 0x00005100000f7ab9 */ /* 0x000fe20000000800 */
[----:B------:R-:W-:Y:S01]  /*0f40*/  ULDC UR10, c[0x0][0x600] ;  /* 0x00018000000a7ab9 */ /* 0x000fe20000000800 */
[----:B------:R-:W-:Y:S02]  /*0f50*/  ULOP3.LUT UR20, URZ, UR13, URZ, 0x33, !UPT ;  /* 0x0000000d3f147292 */ /* 0x000fe4000f8e333f */
[----:B------:R-:W-:Y:S02]  /*0f60*/  USHF.R.U32.HI UR13, URZ, UR24, UR12 ;  /* 0x000000183f0d7299 */ /* 0x000fe4000801160c */
[----:B------:R-:W-:Y:S02]  /*0f70*/  UIADD3 UR11, UR10, -0x1, URZ ;  /* 0xffffffff0a0b7890 */ /* 0x000fe4000fffe03f */
[----:B------:R-:W-:Y:S02]  /*0f80*/  UIADD3 UR23, -UR16, URZ, URZ ;  /* 0x0000003f10177290 */ /* 0x000fe4000fffe13f */
[----:B------:R-:W-:Y:S01]  /*0f90*/  UIMAD UR4, UR15, UR14, UR4 ;  /* 0x0000000e0f0472a4 */ /* 0x000fe2000f8e0204 */
[----:B------:R-:W-:Y:S01]  /*0fa0*/  ULDC UR28, c[0x0][0x148] ;  /* 0x00005200001c7ab9 */ /* 0x000fe20000000800 */
[----:B------:R-:W-:Y:S01]  /*0fb0*/  ULDC UR24, c[0x0][0x648] ;  /* 0x0001920000187ab9 */ /* 0x000fe20000000800 */
[----:B------:R-:W-:Y:S01]  /*0fc0*/  ULDC UR25, c[0x0][0x638] ;  /* 0x00018e0000197ab9 */ /* 0x000fe20000000800 */
[----:B------:R-:W-:Y:S01]  /*0fd0*/  UMOV UR12, UR27 ;  /* 0x0000001b000c7c82 */ /* 0x000fe20008000000 */
[----:B------:R-:W-:Y:S07]  /*0fe0*/  @!P0 BRA `(.L_x_11) ;  /* 0x0000000000308947 */ /* 0x000fee0003800000 */
[----:B------:R-:W-:Y:S02]  /*0ff0*/  ULDC UR16, c[0x0][0x64c] ;  /* 0x0001930000107ab9 */ /* 0x000fe40000000800 */
        /* <DEDUP_REMOVED lines=8> */
[----:B------:R-:W-:-:S07]  /*1080*/  UIMAD.WIDE.U32.X UR6, UR21, UR7, UR16, UP1 ;  /* 0x00000007150672a5 */ /* 0x000fce00088e0410 */
[----:B------:R-:W-:Y:S01]  /*1090*/  UMOV UR12, UR6 ;  /* 0x00000006000c7c82 */ /* 0x000fe20008000000 */
[----:B------:R-:W-:-:S05]  /*10a0*/  UMOV UR13, UR7 ;  /* 0x00000007000d7c82 */ /* 0x000fca0008000000 */
.L_x_11:
[----:B------:R-:W-:Y:S01]  /*10b0*/  UISETP.NE.AND UP1, UPT, UR48, URZ, UPT ;  /* 0x0000003f3000728c */ /* 0x000fe2000bf25270 */
[----:B------:R-:W-:Y:S01]  /*10c0*/  IMAD.MOV.U32 R0, RZ, RZ, 0x1 ;  /* 0x00000001ff007424 */ /* 0x000fe200078e00ff */
[----:B------:R-:W-:Y:S01]  /*10d0*/  USHF.R.U64 UR6, UR12, UR24, UR13 ;  /* 0x000000180c067299 */ /* 0x000fe2000800120d */
[----:B------:R-:W-:Y:S01]  /*10e0*/  IMAD.U32 R2, RZ, RZ, UR5 ;  /* 0x00000005ff027e24 */ /* 0x000fe2000f8e00ff */
[----:B------:R-:W-:Y:S02]  /*10f0*/  ULOP3.LUT UR20, UR26, UR20, URZ, 0xc0, !UPT ;  /* 0x000000141a147292 */ /* 0x000fe4000f8ec03f */
[----:B------:R-:W-:Y:S02]  /*1100*/  UIADD3 UR7, -UR6, URZ, URZ ;  /* 0x0000003f06077290 */ /* 0x000fe4000fffe13f */
[----:B------:R-:W-:Y:S02]  /*1110*/  UIMAD UR19, UR19, UR6, UR20 ;  /* 0x00000006131372a4 */ /* 0x000fe4000f8e0214 */
[----:B------:R-:W-:-:S02]  /*1120*/  ULOP3.LUT UR11, UR22, UR11, URZ, 0xc0, !UPT ;  /* 0x0000000b160b7292 */ /* 0x000fc4000f8ec03f */
[----:B------:R-:W-:Y:S02]  /*1130*/  @UP1 UIMAD UR4, UR28, UR23, UR9 ;  /* 0x000000171c0412a4 */ /* 0x000fe4000f8e0209 */
[----:B------:R-:W-:-:S03]  /*1140*/  UIMAD UR6, UR7, UR25, UR27 ;  /* 0x00000019070672a4 */ /* 0x000fc6000f8e021b */
[----:B------:R-:W-:Y:S01]  /*1150*/  ULDC UR7, c[0x0][0x610] ;  /* 0x0001840000077ab9 */ /* 0x000fe20000000800 */
[----:B------:R-:W-:Y:S02]  /*1160*/  UIMAD UR6, UR6, UR10, UR11 ;  /* 0x0000000a060672a4 */ /* 0x000fe4000f8e020b */
[----:B------:R-:W-:-:S04]  /*1170*/  UIMAD UR4, UR19, UR7, UR4 ;  /* 0x00000007130472a4 */ /* 0x000fc8000f8e0204 */
[----:B------:R-:W-:Y:S02]  /*1180*/  USEL UR7, UR6, UR4, !UP1 ;  /* 0x0000000406077287 */ /* 0x000fe4000c800000 */
[----:B------:R-:W-:-:S04]  /*1190*/  USEL UR4, UR4, UR6, !UP1 ;  /* 0x0000000604047287 */ /* 0x000fc8000c800000 */
[----:B------:R-:W-:Y:S02]  /*11a0*/  IMAD.U32 R18, RZ, RZ, UR7 ;  /* 0x00000007ff127e24 */ /* 0x000fe4000f8e00ff */
[----:B------:R-:W-:-:S07]  /*11b0*/  IMAD.U32 R19, RZ, RZ, UR4 ;  /* 0x00000004ff137e24 */ /* 0x000fce000f8e00ff */
.L_x_9:
[----:B------:R-:W-:Y:S02]  /*11c0*/  ULDC UR4, c[0x0][0x28c] ;  /* 0x0000a30000047ab9 */ /* 0x000fe40000000800 */
[----:B------:R-:W-:-:S04]  /*11d0*/  UIADD3 UR4, UR4, 0x1f, URZ ;  /* 0x0000001f04047890 */ /* 0x000fc8000fffe03f */
[----:B------:R-:W-:-:S04]  /*11e0*/  USHF.R.S32.HI UR5, URZ, 0x1f, UR4 ;  /* 0x0000001f3f057899 */ /* 0x000fc80008011404 */
[----:B------:R-:W-:-:S04]  /*11f0*/  ULEA.HI UR5, UR5, UR4, URZ, 0x5 ;  /* 0x0000000405057291 */ /* 0x000fc8000f8f283f */
[----:B------:R-:W-:Y:S01]  /*1200*/  USHF.R.S32.HI UR49, URZ, 0x5, UR5 ;  /* 0x000000053f317899 */ /* 0x000fe20008011405 */
[----:B------:R-:W-:Y:S11]  /*1210*/  @!P1 BRA `(.L_x_12) ;  /* 0x0000003000089947 */ /* 0x000ff60003800000 */
[----:B------:R-:W-:-:S06]  /*1220*/  UISETP.GT.U32.AND UP1, UPT, UR18, 0x1, UPT ;  /* 0x000000011200788c */ /* 0x000fcc000bf24070 */
[----:B------:R-:W-:-:S13]  /*1230*/  PLOP3.LUT P0, PT, PT, PT, UP1, 0x80, 0x0 ;  /* 0x000000000000781c */ /* 0x000fda0003f0f018 */
[----:B------:R-:W-:Y:S05]  /*1240*/  @P0 EXIT ;  /* 0x000000000000094d */ /* 0x000fea0003800000 */
.L_x_13:
[----:B------:R-:W-:-:S08]  /*1250*/  NOP ;  /* 0x0000000000007918 */ /* 0x000fd00000000000 */
[----:B------:R-:W0:Y:S02]  /*1260*/  USETMAXREG.TRY_ALLOC.CTAPOOL UP1, 0xe8 ;  /* 0x000000e8000079c8 */ /* 0x000e240008020600 */
[----:B0-----:R-:W-:-:S13]  /*1270*/  PLOP3.LUT P0, PT, PT, PT, UP1, 0x80, 0x0 ;  /* 0x000000000000781c */ /* 0x001fda0003f0f018 */
[----:B------:R-:W-:Y:S05]  /*1280*/  @!P0 BRA `(.L_x_13) ;  /* 0xfffffffc00f08947 */ /* 0x000fea000383ffff */
[----:B------:R-:W-:-:S13]  /*1290*/  LOP3.LUT P0, RZ, R0, 0xff, RZ, 0xc0, !PT ;  /* 0x000000ff00ff7812 */ /* 0x000fda000780c0ff */
[----:B------:R-:W-:Y:S05]  /*12a0*/  @!P0 EXIT ;  /* 0x000000000000894d */ /* 0x000fea0003800000 */
[----:B------:R-:W0:Y:S01]  /*12b0*/  S2UR UR5, SR_CgaCtaId ;  /* 0x00000000000579c3 */ /* 0x000e220000008800 */
[----:B------:R-:W-:Y:S01]  /*12c0*/  SHF.R.S32.HI R0, RZ, 0x1f, R3 ;  /* 0x0000001fff007819 */ /* 0x000fe20000011403 */
[----:B------:R-:W-:Y:S01]  /*12d0*/  USHF.R.U32.HI UR4, URZ, 0x2, UR49 ;  /* 0x000000023f047899 */ /* 0x000fe20008011631 */
[----:B------:R-:W-:Y:S02]  /*12e0*/  UMOV UR38, 0x400 ;  /* 0x0000040000267882 */ /* 0x000fe40000000000 */
[CC--:B------:R-:W-:Y:S01]  /*12f0*/  LEA.HI R4, R0.reuse, R3.reuse, RZ, 0x2 ;  /* 0x0000000300047211 */ /* 0x0c0fe200078f10ff */
[----:B------:R-:W-:Y:S01]  /*1300*/  ULOP3.LUT UR40, UR49, 0x3, URZ, 0xc0, !UPT ;  /* 0x0000000331287892 */ /* 0x000fe2000f8ec03f */
[----:B------:R-:W-:Y:S01]  /*1310*/  LEA.HI R6, R0, R3, RZ, 0x5 ;  /* 0x0000000300067211 */ /* 0x000fe200078f28ff */
[----:B------:R-:W1:Y:S01]  /*1320*/  LDC R7, c[0x0][0x288] ;  /* 0x0000a200ff077b82 */ /* 0x000e620000000800 */
[--C-:B------:R-:W-:Y:S01]  /*1330*/  SHF.R.S32.HI R56, RZ, 0x2, R4.reuse ;  /* 0x00000002ff387819 */ /* 0x100fe20000011404 */
[----:B------:R-:W-:Y:S01]  /*1340*/  VIADD R0, R61, 0xffffffff ;  /* 0xffffffff3d007836 */ /* 0x000fe20000000000 */
[----:B------:R-:W-:Y:S01]  /*1350*/  SHF.R.S32.HI R5, RZ, 0x1f, R4 ;  /* 0x0000001fff057819 */ /* 0x000fe20000011404 */
[----:B------:R-:W-:Y:S01]  /*1360*/  ULOP3.LUT UR4, UR4, 0x1, URZ, 0xc0, !UPT ;  /* 0x0000000104047892 */ /* 0x000fe2000f8ec03f */
[----:B------:R-:W-:Y:S01]  /*1370*/  LOP3.LUT R4, R4, 0xfffffffc, RZ, 0xc0, !PT ;  /* 0xfffffffc04047812 */ /* 0x000fe200078ec0ff */
[----:B------:R-:W-:Y:S01]  /*1380*/  USEL UR40, UR40, URZ, !UP0 ;  /* 0x0000003f28287287 */ /* 0x000fe2000c000000 */
[----:B------:R-:W-:Y:S01]  /*1390*/  LEA.HI R5, R5, R56, RZ, 0x3 ;  /* 0x0000003805057211 */ /* 0x000fe200078f18ff */
[----:B------:R-:W-:Y:S01]  /*13a0*/  UISETP.EQ.U32.AND UP0, UPT, UR4, 0x1, !UP0 ;  /* 0x000000010400788c */ /* 0x000fe2000c702070 */
[C---:B------:R-:W-:Y:S01]  /*13b0*/  ISETP.NE.AND P0, PT, R0.reuse, RZ, PT ;  /* 0x000000ff0000720c */ /* 0x040fe20003f05270 */
[----:B------:R-:W-:Y:S01]  /*13c0*/  IMAD.IADD R4, R3, 0x1, -R4 ;  /* 0x0000000103047824 */ /* 0x000fe200078e0a04 */
[----:B------:R-:W-:Y:S01]  /*13d0*/  LOP3.LUT R5, R5, 0xfffffff8, RZ, 0xc0, !PT ;  /* 0xfffffff805057812 */ /* 0x000fe200078ec0ff */
[----:B------:R-:W-:Y:S01]  /*13e0*/  IMAD.SHL.U32 R0, R0, 0x8, RZ ;  /* 0x0000000800007824 */ /* 0x000fe200078e00ff */
[----:B------:R-:W-:Y:S01]  /*13f0*/  SHF.R.S32.HI R3, RZ, 0x5, R6 ;  /* 0x00000005ff037819 */ /* 0x000fe20000011406 */
[----:B------:R-:W-:Y:S01]  /*1400*/  UISETP.LT.AND UP1, UPT, UR49, 0x1, UPT ;  /* 0x000000013100788c */ /* 0x000fe2000bf21270 */
[----:B------:R-:W-:Y:S01]  /*1410*/  IMAD.SHL.U32 R58, R4, 0x2, RZ ;  /* 0x00000002043a7824 */ /* 0x000fe200078e00ff */
[----:B0-----:R-:W-:Y:S01]  /*1420*/  ULEA UR38, UR5, UR38, 0x18 ;  /* 0x0000002605267291 */ /* 0x001fe2000f8ec03f */
[----:B------:R-:W-:Y:S01]  /*1430*/  IMAD.IADD R56, R56, 0x1, -R5 ;  /* 0x0000000138387824 */ /* 0x000fe200078e0a05 */
[----:B------:R-:W-:Y:S01]  /*1440*/  LOP3.LUT R0, R0, 0x8, RZ, 0xc0, !PT ;  /* 0x0000000800007812 */ /* 0x000fe200078ec0ff */
[----:B------:R-:W-:Y:S01]  /*1450*/  ULDC UR39, c[0x0][0x658] ;  /* 0x0001960000277ab9 */ /* 0x000fe20000000800 */
[----:B------:R-:W-:Y:S01]  /*1460*/  UIADD3 UR4, UR38, 0x180, URZ ;  /* 0x0000018026047890 */ /* 0x000fe2000fffe03f */
[C-C-:B------:R-:W-:Y:S01]  /*1470*/  IMAD R64, R3.reuse, -0x10, -R56.reuse ;  /* 0xfffffff003407824 */ /* 0x140fe200078e0a38 */
[----:B------:R-:W-:Y:S01]  /*1480*/  UIADD3 UR5, UR38, 0x2180, URZ ;  /* 0x0000218026057890 */ /* 0x000fe2000fffe03f */
[--C-:B------:R-:W-:Y:S01]  /*1490*/  SHF.R.S32.HI R57, RZ, 0x1f, R56.reuse ;  /* 0x0000001fff397819 */ /* 0x100fe20000011438 */
[----:B------:R-:W-:Y:S01]  /*14a0*/  UIADD3 UR52, UR38, 0x50, URZ ;  /* 0x0000005026347890 */ /* 0x000fe2000fffe03f */
[----:B------:R-:W-:Y:S01]  /*14b0*/  SEL R66, RZ, 0x1, P0 ;  /* 0x00000001ff427807 */ /* 0x000fe20000000000 */
[----:B------:R-:W-:Y:S01]  /*14c0*/  USHF.R.U32.HI UR4, URZ, 0x4, UR4 ;  /* 0x000000043f047899 */ /* 0x000fe20008011604 */
[----:B-1----:R-:W-:Y:S01]  /*14d0*/  IMAD R60, R4, -0x2, R7 ;  /* 0xfffffffe043c7824 */ /* 0x002fe200078e0207 */
[----:B------:R-:W-:Y:S01]  /*14e0*/  USHF.R.U32.HI UR5, URZ, 0x4, UR5 ;  /* 0x000000043f057899 */ /* 0x000fe20008011605 */
[----:B------:R-:W-:Y:S01]  /*14f0*/  IMAD.WIDE R56, R3, 0x10, R56 ;  /* 0x0000001003387825 */ /* 0x000fe200078e0238 */
[----:B------:R-:W-:Y:S01]  /*1500*/  UMOV UR6, 0xffffffff ;  /* 0xffffffff00067882 */ /* 0x000fe20000000000 */
[----:B------:R-:W-:Y:S01]  /*1510*/  ULDC UR8, c[0x0][0x284] ;  /* 0x0000a10000087ab9 */ /* 0x000fe20000000800 */
[----:B------:R-:W-:Y:S01]  /*1520*/  USEL UR41, UR49, 0x1, UP1 ;  /* 0x0000000131297887 */ /* 0x000fe20008800000 */
[----:B------:R-:W-:Y:S01]  /*1530*/  LEA R61, R61, UR52, 0x3 ;  /* 0x000000343d3d7c11 */ /* 0x000fe2000f8e18ff */
[----:B------:R-:W-:Y:S01]  /*1540*/  USHF.L.U32 UR6, UR6, UR39, URZ ;  /* 0x0000002706067299 */ /* 0x000fe2000800063f */
[C---:B------:R-:W-:Y:S01]  /*1550*/  LOP3.LUT R67, R0.reuse, 0x8, RZ, 0x3c, !PT ;  /* 0x0000000800437812 */ /* 0x040fe200078e3cff */
[----:B------:R-:W-:Y:S01]  /*1560*/  ULOP3.LUT UR4, UR4, 0x3fff, URZ, 0xc0, !UPT ;  /* 0x00003fff04047892 */ /* 0x000fe2000f8ec03f */
[----:B------:R-:W-:Y:S01]  /*1570*/  LOP3.LUT R62, R0, 0x18, RZ, 0x3c, !PT ;  /* 0x00000018003e7812 */ /* 0x000fe200078e3cff */
[----:B------:R-:W-:Y:S01]  /*1580*/  ULOP3.LUT UR5, UR5, 0x3fff, URZ, 0xc0, !UPT ;  /* 0x00003fff05057892 */ /* 0x000fe2000f8ec03f */
[----:B------:R-:W-:Y:S01]  /*1590*/  SHF.R.S32.HI R59, RZ, 0x1f, R58 ;  /* 0x0000001fff3b7819 */ /* 0x000fe2000001143a */
[----:B------:R-:W-:Y:S01]  /*15a0*/  VIADD R64, R64, UR8 ;  /* 0x0000000840407c36 */ /* 0x000fe20008000000 */
[----:B------:R-:W-:Y:S01]  /*15b0*/  UMOV UR7, 0x1 ;  /* 0x0000000100077882 */ /* 0x000fe20000000000 */
[----:B------:R-:W-:-:S02]  /*15c0*/  USHF.L.U32 UR50, UR49, 0x1, URZ ;  /* 0x0000000131327899 */ /* 0x000fc4000800063f */
[----:B------:R-:W-:Y:S02]  /*15d0*/  USHF.L.U64.HI UR51, UR36, 0x1, UR47 ;  /* 0x0000000124337899 */ /* 0x000fe4000801022f */
[----:B------:R-:W-:Y:S02]  /*15e0*/  USHF.L.U32 UR39, UR7, UR39, URZ ;  /* 0x0000002707277299 */ /* 0x000fe4000800063f */
[----:B------:R-:W-:Y:S02]  /*15f0*/  UIADD3 UR41, -UR41, UR49, URZ ;  /* 0x0000003129297290 */ /* 0x000fe4000fffe13f */
[----:B------:R-:W-:Y:S02]  /*1600*/  ULOP3.LUT UR42, URZ, UR6, URZ, 0x33, !UPT ;  /* 0x000000063f2a7292 */ /* 0x000fe4000f8e333f */
[----:B------:R-:W-:Y:S02]  /*1610*/  USEL UR43, URZ, 0x1, !UP0 ;  /* 0x000000013f2b7887 */ /* 0x000fe4000c000000 */
[----:B------:R-:W-:-:S02]  /*1620*/  ULOP3.LUT UR44, UR4, 0x10000, URZ, 0xfc, !UPT ;  /* 0x00010000042c7892 */ /* 0x000fc4000f8efc3f */
[----:B------:R-:W-:-:S12]  /*1630*/  ULOP3.LUT UR45, UR5, 0x10000, URZ, 0xfc, !UPT ;  /* 0x00010000052d7892 */ /* 0x000fd8000f8efc3f */
.L_x_101:
[----:B------:R-:W-:-:S04]  /*1640*/  SHF.L.U32 R0, R66, 0x1f, RZ ;  /* 0x0000001f42007819 */ /* 0x000fc800000006ff */
[----:B------:R-:W0:Y:S02]  /*1650*/  SYNCS.PHASECHK.TRANS64.TRYWAIT P0, [R61+URZ+-0x8], R0 ;  /* 0xfffff8003d0075a7 */ /* 0x000e24000800017f */
[----:B01-34-:R-:W-:Y:S05]  /*1660*/  @!P0 BRA `(.L_x_14) ;  /* 0x0000003800e48947 */ /* 0x01bfea0003800000 */
.L_x_123:
[----:B------:R-:W-:Y:S02]  /*1670*/  ULDC UR4, c[0x0][0x28c] ;  /* 0x0000a30000047ab9 */ /* 0x000fe40000000800 */
[----:B------:R-:W-:-:S13]  /*1680*/  ISETP.LT.AND P0, PT, RZ, UR4, PT ;  /* 0x00000004ff007c0c */ /* 0x000fda000bf01270 */
[----:B------:R-:W-:Y:S05]  /*1690*/  @P0 BRA `(.L_x_15) ;  /* 0x0000000000400947 */ /* 0x000fea0003800000 */
[----:B0-----:R-:W-:Y:S01]  /*16a0*/  MOV R0, 0x0 ;  /* 0x0000000000007802 */ /* 0x001fe20000000f00 */
[----:B------:R-:W-:Y:S01]  /*16b0*/  ULDC.64 UR4, c[0x4][0x68] ;  /* 0x01001a0000047ab9 */ /* 0x000fe20000000a00 */
[----:B------:R-:W-:Y:S01]  /*16c0*/  ULDC.64 UR6, c[0x4][0x8] ;  /* 0x0100020000067ab9 */ /* 0x000fe20000000a00 */
[----:B------:R-:W-:Y:S01]  /*16d0*/  IMAD.U32 R4, RZ, RZ, UR4 ;  /* 0x00000004ff047e24 */ /* 0x000fe2000f8e00ff */
[----:B------:R0:W1:Y:S01]  /*16e0*/  LDC.64 R14, c[0x4][R0] ;  /* 0x01000000000e7b82 */ /* 0x0000620000000a00 */
[----:B------:R-:W-:Y:S01]  /*16f0*/  IMAD.U32 R5, RZ, RZ, UR5 ;  /* 0x00000005ff057e24 */ /* 0x000fe2000f8e00ff */
[----:B------:R-:W-:Y:S01]  /*1700*/  ULDC.64 UR4, c[0x4][0x70] ;  /* 0x01001c0000047ab9 */ /* 0x000fe20000000a00 */
[----:B------:R-:W-:Y:S02]  /*1710*/  IMAD.U32 R10, RZ, RZ, UR6 ;  /* 0x00000006ff0a7e24 */ /* 0x000fe4000f8e00ff */
[----:B------:R-:W-:Y:S02]  /*1720*/  IMAD.U32 R6, RZ, RZ, UR4 ;  /* 0x00000004ff067e24 */ /* 0x000fe4000f8e00ff */
[----:B------:R-:W-:-:S02]  /*1730*/  IMAD.U32 R7, RZ, RZ, UR5 ;  /* 0x00000005ff077e24 */ /* 0x000fc4000f8e00ff */
[----:B------:R-:W-:Y:S02]  /*1740*/  IMAD.U32 R11, RZ, RZ, UR7 ;  /* 0x00000007ff0b7e24 */ /* 0x000fe4000f8e00ff */
[----:B------:R-:W-:Y:S02]  /*1750*/  IMAD.MOV.U32 R8, RZ, RZ, 0x1e1 ;  /* 0x000001e1ff087424 */ /* 0x000fe400078e00ff */
[----:B------:R-:W-:Y:S02]  /*1760*/  IMAD.MOV.U32 R12, RZ, RZ, 0x1 ;  /* 0x00000001ff0c7424 */ /* 0x000fe400078e00ff */
[----:B0-----:R-:W-:-:S07]  /*1770*/  IMAD.MOV.U32 R13, RZ, RZ, RZ ;  /* 0x000000ffff0d7224 */ /* 0x001fce00078e00ff */
[----:B------:R-:W-:-:S07]  /*1780*/  LEPC R20, `(.L_x_15) ;  /* 0x000000001014794e */ /* 0x000fce0000000000 */
[----:B-1---5:R-:W-:Y:S05]  /*1790*/  CALL.ABS.NOINC R14 ;  /* 0x000000000e007343 */ /* 0x022fea0003c00000 */
.L_x_15:
[----:B------:R-:W-:-:S06]  /*17a0*/  ULOP3.LUT UR4, UR46, 0x1, URZ, 0xfc, !UPT ;  /* 0x000000012e047892 */ /* 0x000fcc000f8efc3f */
[----:B0-----:R-:W-:-:S05]  /*17b0*/  IMAD.U32 R0, RZ, RZ, UR4 ;  /* 0x00000004ff007e24 */ /* 0x001fca000f8e00ff */
[----:B------:R-:W-:-:S13]  /*17c0*/  ISETP.NE.AND P0, PT, R0, 0x3, PT ;  /* 0x000000030000780c */ /* 0x000fda0003f05270 */
[----:B------:R-:W-:Y:S05]  /*17d0*/  @!P0 BRA `(.L_x_16) ;  /* 0x0000000000048947 */ /* 0x000fea0003800000 */
[----:B------:R-:W-:Y:S01]  /*17e0*/  BPT.TRAP 0x1 ;  /* 0x000000040000795c */ /* 0x000fe20000300000 */
.L_x_16:
[----:B------:R-:W-:Y:S02]  /*17f0*/  IMAD.U32 R3, RZ, RZ, UR40 ;  /* 0x00000028ff037e24 */ /* 0x000fe4000f8e00ff */
[----:B------:R-:W-:-:S03]  /*1800*/  IMAD.U32 R0, RZ, RZ, UR43 ;  /* 0x0000002bff007e24 */ /* 0x000fc6000f8e00ff */
[----:B------:R-:W-:Y:S02]  /*1810*/  LEA R3, R3, UR38, 0x3 ;  /* 0x0000002603037c11 */ /* 0x000fe4000f8e18ff */
[----:B------:R-:W-:-:S04]  /*1820*/  SHF.L.U32 R0, R0, 0x1f, RZ ;  /* 0x0000001f00007819 */ /* 0x000fc800000006ff */
[----:B------:R0:W1:Y:S01]  /*1830*/  SYNCS.PHASECHK.TRANS64.TRYWAIT P1, [R3+URZ], R0 ;  /* 0x00000000030075a7 */ /* 0x000062000802017f */
[----:B------:R-:W-:Y:S05]  /*1840*/  @!P0 BRA `(.L_x_17) ;  /* 0x0000000000048947 */ /* 0x000fea0003800000 */
[----:B------:R-:W-:Y:S01]  /*1850*/  BPT.TRAP 0x1 ;  /* 0x000000040000795c */ /* 0x000fe20000300000 */
.L_x_17:
[----:B-1----:R-:W-:Y:S05]  /*1860*/  @P1 BRA `(.L_x_18) ;  /* 0x0000000000081947 */ /* 0x002fea0003800000 */
[----:B------:R-:W1:Y:S02]  /*1870*/  SYNCS.PHASECHK.TRANS64.TRYWAIT P1, [R3+URZ], R0 ;  /* 0x00000000030075a7 */ /* 0x000e64000802017f */
[----:B-1----:R-:W-:Y:S05]  /*1880*/  @!P1 BRA `(.L_x_19) ;  /* 0x0000003800709947 */ /* 0x002fea0003800000 */
.L_x_18:
[----:B------:R-:W-:Y:S05]  /*1890*/  WARPSYNC.ALL ;  /* 0x0000000000007948 */ /* 0x000fea0003800000 */
[----:B------:R-:W-:Y:S01]  /*18a0*/  ULEA UR4, UR40, UR44, 0x7 ;  /* 0x0000002c28047291 */ /* 0x000fe2000f8e383f */
[----:B------:R-:W-:Y:S01]  /*18b0*/  WARPGROUP.ARRIVE ;  /* 0x00000000000079c5 */ /* 0x000fe20000000000 */
[----:B------:R-:W-:Y:S01]  /*18c0*/  ULEA UR6, UR40, UR45, 0x7 ;  /* 0x0000002d28067291 */ /* 0x000fe2000f8e383f */
[----:B01----:R-:W-:Y:S01]  /*18d0*/  IMAD.U32 R0, RZ, RZ, UR41 ;  /* 0x00000029ff007e24 */ /* 0x003fe2000f8e00ff */
[----:B------:R-:W-:Y:S01]  /*18e0*/  UMOV UR5, 0xc0000010 ;  /* 0xc000001000057882 */ /* 0x000fe20000000000 */
[----:B------:R-:W-:-:S03]  /*18f0*/  UMOV UR7, 0xc0000010 ;  /* 0xc000001000077882 */ /* 0x000fc60000000000 */
[----:B------:R-:W-:-:S03]  /*1900*/  ISETP.GE.AND P1, PT, R0, 0x1, PT ;  /* 0x000000010000780c */ /* 0x000fc60003f26270 */
[----:B------:R-:W-:Y:S03]  /*1910*/  IGMMA.64x64x32.S8.S8 R24, gdesc[UR4], RZ, !UPT, gsb0 ;  /* 0x01e00000041879f1 */ /* 0x000fe6000c0410ff */
[----:B------:R-:W-:-:S07]  /*1920*/  WARPGROUP.DEPBAR.LE gsb0, 0x0 ;  /* 0x00008000000079c5 */ /* 0x000fce0000010000 */
[----:B------:R-:W-:Y:S05]  /*1930*/  @!P1 BRA `(.L_x_20) ;  /* 0x0000000000b89947 */ /* 0x000fea0003800000 */
[----:B------:R-:W-:Y:S01]  /*1940*/  UIADD3 UR4, UR40, 0x1, URZ ;  /* 0x0000000128047890 */ /* 0x000fe2000fffe03f */
[----:B------:R-:W-:Y:S01]  /*1950*/  IMAD.U32 R0, RZ, RZ, UR41 ;  /* 0x00000029ff007e24 */ /* 0x000fe2000f8e00ff */
[----:B------:R-:W-:Y:S02]  /*1960*/  UMOV UR9, UR40 ;  /* 0x0000002800097c82 */ /* 0x000fe40008000000 */
[----:B------:R-:W-:-:S04]  /*1970*/  UISETP.NE.AND UP0, UPT, UR4, 0x4, UPT ;  /* 0x000000040400788c */ /* 0x000fc8000bf05270 */
[----:B------:R-:W-:Y:S02]  /*1980*/  USEL UR5, URZ, 0x1, UP0 ;  /* 0x000000013f057887 */ /* 0x000fe40008000000 */
[----:B------:R-:W-:Y:S02]  /*1990*/  USEL UR8, UR4, URZ, UP0 ;  /* 0x0000003f04087287 */ /* 0x000fe40008000000 */
[----:B------:R-:W-:-:S06]  /*19a0*/  ULOP3.LUT UR5, UR43, UR5, URZ, 0x3c, !UPT ;  /* 0x000000052b057292 */ /* 0x000fcc000f8e3c3f */
[----:B------:R-:W-:-:S07]  /*19b0*/  IMAD.U32 R5, RZ, RZ, UR5 ;  /* 0x00000005ff057e24 */ /* 0x000fce000f8e00ff */
.L_x_27:
[----:B01----:R-:W-:Y:S05]  /*19c0*/  @!P0 BRA `(.L_x_21) ;  /* 0x0000000000048947 */ /* 0x003fea0003800000 */
[----:B------:R-:W-:Y:S01]  /*19d0*/  BPT.TRAP 0x1 ;  /* 0x000000040000795c */ /* 0x000fe20000300000 */
.L_x_21:
[----:B------:R-:W-:Y:S01]  /*19e0*/  ULEA UR4, UR8, UR38, 0x3 ;  /* 0x0000002608047291 */ /* 0x000fe2000f8e183f */
[----:B------:R-:W-:-:S08]  /*19f0*/  SHF.L.U32 R3, R5, 0x1f, RZ ;  /* 0x0000001f05037819 */ /* 0x000fd000000006ff */
[----:B------:R0:W1:Y:S01]  /*1a00*/  SYNCS.PHASECHK.TRANS64.TRYWAIT P1, [UR4], R3 ;  /* 0x00000003ff0075a7 */ /* 0x0000620008020144 */
[----:B------:R-:W-:Y:S05]  /*1a10*/  @!P0 BRA `(.L_x_22) ;  /* 0x0000000000048947 */ /* 0x000fea0003800000 */
[----:B------:R-:W-:Y:S01]  /*1a20*/  BPT.TRAP 0x1 ;  /* 0x000000040000795c */ /* 0x000fe20000300000 */
.L_x_22:
[----:B-1----:R-:W-:Y:S05]  /*1a30*/  @P1 BRA `(.L_x_23) ;  /* 0x0000000000081947 */ /* 0x002fea0003800000 */
[----:B------:R-:W1:Y:S02]  /*1a40*/  SYNCS.PHASECHK.TRANS64.TRYWAIT P1, [UR4], R3 ;  /* 0x00000003ff0075a7 */ /* 0x000e640008020144 */
[----:B-1----:R-:W-:Y:S05]  /*1a50*/  @!P1 BRA `(.L_x_24) ;  /* 0x0000003800109947 */ /* 0x002fea0003800000 */
.L_x_23:
[----:B------:R-:W-:Y:S01]  /*1a60*/  ULEA UR4, UR8, UR44, 0x7 ;  /* 0x0000002c08047291 */ /* 0x000fe2000f8e383f */
[----:B------:R-:W-:Y:S01]  /*1a70*/  WARPGROUP.ARRIVE ;  /* 0x00000000000079c5 */ /* 0x000fe20000000000 */
[----:B------:R-:W-:Y:S01]  /*1a80*/  ULEA UR6, UR8, UR45, 0x7 ;  /* 0x0000002d08067291 */ /* 0x000fe2000f8e383f */
[----:B------:R-:W-:Y:S01]  /*1a90*/  UMOV UR5, 0xc0000010 ;  /* 0xc000001000057882 */ /* 0x000fe20000000000 */
[----:B------:R-:W-:-:S07]  /*1aa0*/  UMOV UR7, 0xc0000010 ;  /* 0xc000001000077882 */ /* 0x000fce0000000000 */
[----:B------:R-:W-:Y:S03]  /*1ab0*/  IGMMA.64x64x32.S8.S8 R24, gdesc[UR4], R24, gsb0 ;  /* 0x01e00000041879f1 */ /* 0x000fe60008041018 */
[----:B------:R-:W-:Y:S02]  /*1ac0*/  WARPGROUP.DEPBAR.LE gsb0, 0x0 ;  /* 0x00008000000079c5 */ /* 0x000fe40000010000 */
[----:B------:R-:W-:Y:S05]  /*1ad0*/  @!P0 BRA `(.L_x_25) ;  /* 0x0000000000048947 */ /* 0x000fea0003800000 */
[----:B------:R-:W-:Y:S01]  /*1ae0*/  BPT.TRAP 0x1 ;  /* 0x000000040000795c */ /* 0x000fe20000300000 */
.L_x_25:
[----:B------:R-:W-:Y:S02]  /*1af0*/  UISETP.GT.U32.AND UP0, UPT, UR46, 0x1, UPT ;  /* 0x000000012e00788c */ /* 0x000fe4000bf04070 */
[----:B------:R-:W-:-:S04]  /*1b00*/  ULEA UR4, UR9, UR38, 0x3 ;  /* 0x0000002609047291 */ /* 0x000fc8000f8e183f */
[----:B------:R-:W-:Y:S01]  /*1b10*/  UIADD3 UR4, UR4, 0x20, URZ ;  /* 0x0000002004047890 */ /* 0x000fe2000fffe03f */
[----:B------:R-:W-:-:S03]  /*1b20*/  PLOP3.LUT P1, PT, PT, PT, UP0, 0x80, 0x0 ;  /* 0x000000000000781c */ /* 0x000fc60003f2f008 */
[----:B------:R-:W-:-:S09]  /*1b30*/  UPRMT UR4, URZ, 0x654, UR4 ;  /* 0x000006543f047896 */ /* 0x000fd20008000004 */
[----:B------:R-:W-:Y:S01]  /*1b40*/  SYNCS.ARRIVE.TRANS64.RED.A1T0 RZ, [UR4], RZ ;  /* 0x000000ffffff79a7 */ /* 0x000fe20008100404 */
[----:B------:R-:W-:Y:S05]  /*1b50*/  @P1 BRA `(.L_x_26) ;  /* 0x0000000000041947 */ /* 0x000fea0003800000 */
[----:B------:R-:W-:Y:S01]  /*1b60*/  BPT.TRAP 0x1 ;  /* 0x000000040000795c */ /* 0x000fe20000300000 */
.L_x_26:
[----:B------:R-:W-:Y:S01]  /*1b70*/  UIADD3 UR8, UR8, 0x1, URZ ;  /* 0x0000000108087890 */ /* 0x000fe2000fffe03f */
[C---:B------:R-:W-:Y:S01]  /*1b80*/  ISETP.GT.AND P1, PT, R0.reuse, 0x1, PT ;  /* 0x000000010000780c */ /* 0x040fe20003f24270 */
[----:B------:R-:W-:Y:S01]  /*1b90*/  UIADD3 UR9, UR9, 0x1, URZ ;  /* 0x0000000109097890 */ /* 0x000fe2000fffe03f */
[----:B------:R-:W-:Y:S01]  /*1ba0*/  VIADD R0, R0, 0xffffffff ;  /* 0xffffffff00007836 */ /* 0x000fe20000000000 */
[----:B------:R-:W-:Y:S02]  /*1bb0*/  UISETP.NE.AND UP0, UPT, UR8, 0x4, UPT ;  /* 0x000000040800788c */ /* 0x000fe4000bf05270 */
[----:B------:R-:W-:Y:S02]  /*1bc0*/  UISETP.NE.AND UP1, UPT, UR9, 0x4, UPT ;  /* 0x000000040900788c */ /* 0x000fe4000bf25270 */
[----:B------:R-:W-:Y:S02]  /*1bd0*/  USEL UR4, URZ, 0x1, UP0 ;  /* 0x000000013f047887 */ /* 0x000fe40008000000 */
[----:B------:R-:W-:-:S02]  /*1be0*/  USEL UR8, UR8, URZ, UP0 ;  /* 0x0000003f08087287 */ /* 0x000fc40008000000 */
[----:B------:R-:W-:Y:S02]  /*1bf0*/  USEL UR9, UR9, URZ, UP1 ;  /* 0x0000003f09097287 */ /* 0x000fe40008800000 */
[----:B------:R-:W-:Y:S01]  /*1c00*/  LOP3.LUT R5, R5, UR4, RZ, 0x3c, !PT ;  /* 0x0000000405057c12 */ /* 0x000fe2000f8e3cff */
[----:B------:R-:W-:Y:S09]  /*1c10*/  @P1 BRA `(.L_x_27) ;  /* 0xfffffffc00681947 */ /* 0x000ff2000383ffff */
.L_x_20:
[----:B------:R-:W2:Y:S01]  /*1c20*/  LDC R0, c[0x0][0x28c] ;  /* 0x0000a300ff007b82 */ /* 0x000ea20000000800 */
[----:B------:R3:W-:Y:S01]  /*1c30*/  SYNCS.ARRIVE.TRANS64.A1T0 RZ, [R67+UR52], RZ ;  /* 0x000000ff43ff79a7 */ /* 0x0007e20008100034 */
[----:B--2---:R-:W-:-:S13]  /*1c40*/  ISETP.GE.AND P1, PT, R0, 0x1, PT ;  /* 0x000000010000780c */ /* 0x004fda0003f26270 */
[----:B---3--:R-:W-:Y:S05]  /*1c50*/  @!P1 BRA `(.L_x_28) ;  /* 0x0000000000309947 */ /* 0x008fea0003800000 */
[----:B------:R-:W-:Y:S05]  /*1c60*/  @!P0 BRA `(.L_x_29) ;  /* 0x0000000000048947 */ /* 0x000fea0003800000 */
[----:B------:R-:W-:Y:S01]  /*1c70*/  BPT.TRAP 0x1 ;  /* 0x000000040000795c */ /* 0x000fe20000300000 */
.L_x_29:
[----:B------:R-:W-:Y:S02]  /*1c80*/  UIADD3 UR4, UR41, UR40, URZ ;  /* 0x0000002829047290 */ /* 0x000fe4000fffe03f */
[----:B------:R-:W-:Y:S02]  /*1c90*/  UISETP.GT.U32.AND UP0, UPT, UR46, 0x1, UPT ;  /* 0x000000012e00788c */ /* 0x000fe4000bf04070 */
[----:B------:R-:W-:-:S04]  /*1ca0*/  USHF.L.U32 UR4, UR4, 0x3, URZ ;  /* 0x0000000304047899 */ /* 0x000fc8000800063f */
[----:B------:R-:W-:Y:S01]  /*1cb0*/  ULOP3.LUT UR4, UR4, 0x18, URZ, 0xc0, !UPT ;  /* 0x0000001804047892 */ /* 0x000fe2000f8ec03f */
[----:B------:R-:W-:-:S03]  /*1cc0*/  PLOP3.LUT P0, PT, PT, PT, UP0, 0x80, 0x0 ;  /* 0x000000000000781c */ /* 0x000fc60003f0f008 */
[----:B------:R-:W-:-:S04]  /*1cd0*/  UIADD3 UR4, UR38, 0x20, UR4 ;  /* 0x0000002026047890 */ /* 0x000fc8000fffe004 */
[----:B------:R-:W-:-:S09]  /*1ce0*/  UPRMT UR4, URZ, 0x654, UR4 ;  /* 0x000006543f047896 */ /* 0x000fd20008000004 */
[----:B------:R-:W-:Y:S01]  /*1cf0*/  SYNCS.ARRIVE.TRANS64.RED.A1T0 RZ, [UR4], RZ ;  /* 0x000000ffffff79a7 */ /* 0x000fe20008100404 */
[----:B------:R-:W-:Y:S05]  /*1d00*/  @P0 BRA `(.L_x_28) ;  /* 0x0000000000040947 */ /* 0x000fea0003800000 */
[----:B------:R-:W-:Y:S01]  /*1d10*/  BPT.TRAP 0x1 ;  /* 0x000000040000795c */ /* 0x000fe20000300000 */
.L_x_28:
[----:B------:R-:W-:Y:S01]  /*1d20*/  SHF.L.U32 R0, R66, 0x1f, RZ ;  /* 0x0000001f42007819 */ /* 0x000fe200000006ff */
[----:B------:R-:W-:Y:S01]  /*1d30*/  UIADD3 UR40, UR50, UR40, URZ ;  /* 0x0000002832287290 */ /* 0x000fe2000fffe03f */
[----:B------:R-:W-:Y:S01]  /*1d40*/  IMAD.SHL.U32 R11, R18, 0x40, RZ ;  /* 0x00000040120b7824 */ /* 0x000fe200078e00ff */
[----:B------:R-:W-:Y:S01]  /*1d50*/  SHF.R.S32.HI R14, RZ, 0x1f, R2 ;  /* 0x0000001fff0e7819 */ /* 0x000fe20000011402 */
[----:B------:R-:W2:Y:S01]  /*1d60*/  SYNCS.PHASECHK.TRANS64.TRYWAIT P0, [R61+URZ+0x8], R0 ;  /* 0x000008003d0075a7 */ /* 0x000ea2000800017f */
[----:B------:R-:W-:Y:S02]  /*1d70*/  USHF.R.U32.HI UR4, URZ, 0x2, UR40 ;  /* 0x000000023f047899 */ /* 0x000fe40008011628 */
[----:B------:R-:W-:Y:S02]  /*1d80*/  UISETP.GT.U32.AND UP0, UPT, UR40, 0x3, UPT ;  /* 0x000000032800788c */ /* 0x000fe4000bf04070 */
[----:B------:R-:W-:Y:S02]  /*1d90*/  ULOP3.LUT UR4, UR4, 0x1, URZ, 0xc0, !UPT ;  /* 0x0000000104047892 */ /* 0x000fe4000f8ec03f */
[----:B------:R-:W-:-:S02]  /*1da0*/  UISETP.LT.U32.AND UP0, UPT, UR50, 0x4, UP0 ;  /* 0x000000043200788c */ /* 0x000fc40008701070 */
[----:B------:R-:W-:Y:S02]  /*1db0*/  UISETP.NE.U32.AND UP1, UPT, UR4, 0x1, UPT ;  /* 0x000000010400788c */ /* 0x000fe4000bf25070 */
[----:B------:R-:W-:Y:S02]  /*1dc0*/  USEL UR5, URZ, 0x1, !UP0 ;  /* 0x000000013f057887 */ /* 0x000fe4000c000000 */
[----:B------:R-:W-:Y:S02]  /*1dd0*/  UISETP.GT.U32.AND UP1, UPT, UR50, 0x3, !UP1 ;  /* 0x000000033200788c */ /* 0x000fe4000cf24070 */
[----:B------:R-:W-:Y:S02]  /*1de0*/  ULOP3.LUT UR40, UR40, 0x3, URZ, 0xc0, !UPT ;  /* 0x0000000328287892 */ /* 0x000fe4000f8ec03f */
[----:B------:R-:W-:-:S04]  /*1df0*/  USEL UR4, URZ, 0x1, !UP1 ;  /* 0x000000013f047887 */ /* 0x000fc8000c800000 */
[----:B------:R-:W-:Y:S01]  /*1e00*/  ULOP3.LUT UR43, UR4, UR43, UR5, 0x96, !UPT ;  /* 0x0000002b042b7292 */ /* 0x000fe2000f8e9605 */
[----:B--2---:R-:W-:Y:S11]  /*1e10*/  @!P0 BRA `(.L_x_30) ;  /* 0x0000003400388947 */ /* 0x004ff60003800000 */
.L_x_124:
[----:B01----:R-:W-:Y:S01]  /*1e20*/  IMAD.SHL.U32 R3, R19, 0x40, RZ ;  /* 0x0000004013037824 */ /* 0x003fe200078e00ff */
[----:B------:R-:W-:Y:S01]  /*1e30*/  ULDC UR6, c[0x0][0x284] ;  /* 0x0000a10000067ab9 */ /* 0x000fe20000000800 */
[----:B------:R-:W-:Y:S01]  /*1e40*/  ULDC.64 UR4, c[0x0][0x5d0] ;  /* 0x0001740000047ab9 */ /* 0x000fe20000000a00 */
[----:B------:R-:W-:Y:S01]  /*1e50*/  SHF.R.S32.HI R10, RZ, 0x1f, R11 ;  /* 0x0000001fff0a7819 */ /* 0x000fe2000001140b */
[----:B------:R-:W-:Y:S01]  /*1e60*/  IMAD R7, R14, UR4, RZ ;  /* 0x000000040e077c24 */ /* 0x000fe2000f8e02ff */
[----:B------:R-:W-:Y:S01]  /*1e70*/  ISETP.GE.AND P0, PT, R3, UR6, PT ;  /* 0x0000000603007c0c */ /* 0x000fe2000bf06270 */
[C---:B------:R-:W-:Y:S01]  /*1e80*/  IMAD.WIDE.U32 R4, R2.reuse, UR4, R58 ;  /* 0x0000000402047c25 */ /* 0x040fe2000f8e003a */
[----:B------:R-:W-:Y:S02]  /*1e90*/  ULDC UR4, c[0x0][0x288] ;  /* 0x0000a20000047ab9 */ /* 0x000fe40000000800 */
[C---:B------:R-:W-:Y:S01]  /*1ea0*/  ISETP.GE.OR P0, PT, R11.reuse, UR4, P0 ;  /* 0x000000040b007c0c */ /* 0x040fe20008706670 */
[----:B------:R-:W-:Y:S01]  /*1eb0*/  IMAD R7, R2, UR5, R7 ;  /* 0x0000000502077c24 */ /* 0x000fe2000f8e0207 */
[----:B------:R-:W-:-:S04]  /*1ec0*/  IADD3 R4, P1, R11, R4, RZ ;  /* 0x000000040b047210 */ /* 0x000fc80007f3e0ff */
[----:B------:R-:W-:-:S07]  /*1ed0*/  IADD3.X R5, R10, R5, R7, P1, !PT ;  /* 0x000000050a057210 */ /* 0x000fce0000ffe407 */
[----:B------:R-:W-:Y:S05]  /*1ee0*/  @P0 BRA `(.L_x_31) ;  /* 0x0000001c001c0947 */ /* 0x000fea0003800000 */
[----:B------:R-:W2:Y:S01]  /*1ef0*/  LDC.64 R8, c[0x0][0x5c8] ;  /* 0x00017200ff087b82 */ /* 0x000ea20000000a00 */
[----:B------:R-:W-:Y:S01]  /*1f00*/  IMAD.WIDE R12, R19, 0x40, R56 ;  /* 0x00000040130c7825 */ /* 0x000fe200078e0238 */
[----:B------:R-:W-:Y:S01]  /*1f10*/  ULDC.64 UR4, c[0x0][0x5c0] ;  /* 0x0001700000047ab9 */ /* 0x000fe20000000a00 */
[----:B------:R-:W-:Y:S02]  /*1f20*/  BSSY B0, `(.L_x_31) ;  /* 0x00001c3000007945 */ /* 0x000fe40003800000 */
[----:B------:R-:W-:Y:S02]  /*1f30*/  IMAD.IADD R65, R64, 0x1, -R3 ;  /* 0x0000000140417824 */ /* 0x000fe400078e0a03 */
[----:B------:R-:W-:Y:S02]  /*1f40*/  IMAD.IADD R68, R60, 0x1, -R11 ;  /* 0x000000013c447824 */ /* 0x000fe400078e0a0b */
[-C--:B--2---:R-:W-:Y:S02]  /*1f50*/  IMAD R0, R13, R8.reuse, RZ ;  /* 0x000000080d007224 */ /* 0x084fe400078e02ff */
[----:B------:R-:W-:-:S04]  /*1f60*/  IMAD.WIDE.U32 R4, R12, R8, R4 ;  /* 0x000000080c047225 */ /* 0x000fc800078e0004 */
[----:B------:R-:W-:Y:S01]  /*1f70*/  IMAD R7, R12, R9, R0 ;  /* 0x000000090c077224 */ /* 0x000fe200078e0200 */
[----:B------:R-:W-:-:S03]  /*1f80*/  IADD3 R6, P0, R4, UR4, RZ ;  /* 0x0000000404067c10 */ /* 0x000fc6000ff1e0ff */
[----:B------:R-:W-:Y:S01]  /*1f90*/  IMAD.IADD R7, R5, 0x1, R7 ;  /* 0x0000000105077824 */ /* 0x000fe200078e0207 */
[----:B------:R-:W-:-:S04]  /*1fa0*/  LEA R4, P1, R8, R6, 0x3 ;  /* 0x0000000608047211 */ /* 0x000fc800078218ff */
[----:B------:R-:W-:Y:S02]  /*1fb0*/  IADD3.X R7, R7, UR5, RZ, P0, !PT ;  /* 0x0000000507077c10 */ /* 0x000fe400087fe4ff */
[----:B-----5:R-:W-:Y:S02]  /*1fc0*/  ISETP.NE.AND P0, PT, R23, RZ, PT ;  /* 0x000000ff1700720c */ /* 0x020fe40003f05270 */
[----:B------:R-:W-:-:S11]  /*1fd0*/  LEA.HI.X R5, R8, R7, R9, 0x3, P1 ;  /* 0x0000000708057211 */ /* 0x000fd600008f1c09 */
[----:B------:R-:W-:Y:S05]  /*1fe0*/  @!P0 BRA `(.L_x_32) ;  /* 0x0000001400188947 */ /* 0x000fea0003800000 */
[----:B------:R-:W0:Y:S01]  /*1ff0*/  LDC.64 R18, c[0x0][0x5b0] ;  /* 0x00016c00ff127b82 */ /* 0x000e220000000a00 */
[----:B------:R-:W-:Y:S01]  /*2000*/  ULDC.64 UR4, c[0x0][0x5b8] ;  /* 0x00016e0000047ab9 */ /* 0x000fe20000000a00 */
[----:B------:R-:W-:Y:S01]  /*2010*/  ISETP.GE.AND P2, PT, R68, 0x1, PT ;  /* 0x000000014400780c */ /* 0x000fe20003f46270 */
[----:B------:R-:W-:Y:S01]  /*2020*/  IMAD.WIDE.U32 R8, R2, UR4, R58 ;  /* 0x0000000402087c25 */ /* 0x000fe2000f8e003a */
[----:B------:R-:W-:Y:S02]  /*2030*/  BSSY B1, `(.L_x_33) ;  /* 0x000000e000017945 */ /* 0x000fe40003800000 */
[----:B------:R-:W-:Y:S01]  /*2040*/  ISETP.LT.OR P4, PT, R65, 0x1, !P2 ;  /* 0x000000014100780c */ /* 0x000fe20005781670 */
[----:B------:R-:W-:Y:S01]  /*2050*/  IMAD R3, R14, UR4, RZ ;  /* 0x000000040e037c24 */ /* 0x000fe2000f8e02ff */
[----:B------:R-:W1:Y:S01]  /*2060*/  LDC.64 R20, c[0x0][0x5a8] ;  /* 0x00016a00ff147b82 */ /* 0x000e620000000a00 */
[----:B------:R-:W-:Y:S02]  /*2070*/  IADD3 R8, P0, R11, R8, RZ ;  /* 0x000000080b087210 */ /* 0x000fe40007f1e0ff */
[----:B------:R-:W-:-:S05]  /*2080*/  IMAD R3, R2, UR5, R3 ;  /* 0x0000000502037c24 */ /* 0x000fca000f8e0203 */
[----:B------:R-:W-:Y:S01]  /*2090*/  IADD3.X R9, R10, R9, R3, P0, !PT ;  /* 0x000000090a097210 */ /* 0x000fe200007fe403 */
[-C--:B0-----:R-:W-:Y:S02]  /*20a0*/  IMAD R0, R13, R18.reuse, RZ ;  /* 0x000000120d007224 */ /* 0x081fe400078e02ff */
[----:B------:R-:W-:-:S04]  /*20b0*/  IMAD.WIDE.U32 R2, R12, R18, R8 ;  /* 0x000000120c027225 */ /* 0x000fc800078e0008 */
[----:B------:R-:W-:Y:S01]  /*20c0*/  IMAD R15, R12, R19, R0 ;  /* 0x000000130c0f7224 */ /* 0x000fe200078e0200 */
[----:B-1----:R-:W-:-:S04]  /*20d0*/  IADD3 R2, P0, R2, R20, RZ ;  /* 0x0000001402027210 */ /* 0x002fc80007f1e0ff */
[----:B------:R-:W-:Y:S01]  /*20e0*/  IADD3.X R3, R21, R3, R15, P0, !PT ;  /* 0x0000000315037210 */ /* 0x000fe200007fe40f */
[----:B------:R-:W-:Y:S08]  /*20f0*/  @P4 BRA `(.L_x_34) ;  /* 0x0000000000044947 */ /* 0x000ff00003800000 */
[----:B------:R0:W5:Y:S02]  /*2100*/  LDG.E.U8 R63, desc[UR54][R2.64] ;  /* 0x00000036023f7981 */ /* 0x000164000c1e1100 */
.L_x_34:
[----:B------:R-:W-:Y:S05]  /*2110*/  BSYNC B1 ;  /* 0x0000000000017941 */ /* 0x000fea0003800000 */
.L_x_33:
[----:B-----5:R-:W-:Y:S01]  /*2120*/  LOP3.LUT R0, R63, 0xffff, RZ, 0xc0, !PT ;  /* 0x0000ffff3f007812 */ /* 0x020fe200078ec0ff */
[C---:B------:R-:W-:Y:S01]  /*2130*/  IMAD.SHL.U32 R10, R18.reuse, 0x8, RZ ;  /* 0x00000008120a7824 */ /* 0x040fe200078e00ff */
[----:B------:R-:W-:Y:S01]  /*2140*/  SHF.L.U64.HI R11, R18, 0x3, R19 ;  /* 0x00000003120b7819 */ /* 0x000fe20000010213 */
[----:B------:R-:W-:Y:S01]  /*2150*/  BSSY B1, `(.L_x_35) ;  /* 0x0000016000017945 */ /* 0x000fe20003800000 */
[----:B------:R-:W-:Y:S02]  /*2160*/  ISETP.GE.AND P1, PT, R68, 0x2, PT ;  /* 0x000000024400780c */ /* 0x000fe40003f26270 */
[----:B------:R-:W-:Y:S01]  /*2170*/  PRMT R0, R0, 0x8880, RZ ;  /* 0x0000888000007816 */ /* 0x000fe200000000ff */
[----:B------:R-:W-:Y:S01]  /*2180*/  IMAD.WIDE.U32 R10, R12, R18, R10 ;  /* 0x000000120c0a7225 */ /* 0x000fe200078e000a */
[C---:B------:R-:W-:Y:S02]  /*2190*/  ISETP.LT.OR P6, PT, R65.reuse, 0x1, !P1 ;  /* 0x000000014100780c */ /* 0x040fe40004fc1670 */
[----:B------:R-:W-:Y:S01]  /*21a0*/  ISETP.LT.OR P2, PT, R65, 0x9, !P2 ;  /* 0x000000094100780c */ /* 0x000fe20005741670 */
[----:B------:R-:W-:Y:S01]  /*21b0*/  IMAD R13, R0, R23, RZ ;  /* 0x00000017000d7224 */ /* 0x000fe200078e02ff */
[----:B------:R-:W-:Y:S01]  /*21c0*/  IADD3 R8, P0, P3, R8, R20, R10 ;  /* 0x0000001408087210 */ /* 0x000fe20007b1e00a */
[----:B------:R-:W-:Y:S01]  /*21d0*/  IMAD.IADD R0, R15, 0x1, R11 ;  /* 0x000000010f007824 */ /* 0x000fe200078e020b */
[----:B------:R-:W-:Y:S01]  /*21e0*/  ISETP.LT.OR P1, PT, R65, 0x9, !P1 ;  /* 0x000000094100780c */ /* 0x000fe20004f21670 */
[----:B------:R-:W-:-:S03]  /*21f0*/  @!P4 IMAD R11, R24, R22, R13 ;  /* 0x00000016180bc224 */ /* 0x000fc600078e020d */
[----:B------:R-:W-:Y:S02]  /*2200*/  IADD3.X R9, R9, R21, R0, P0, P3 ;  /* 0x0000001509097210 */ /* 0x000fe400007e6400 */
[C---:B------:R-:W-:Y:S01]  /*2210*/  ISETP.GE.AND P3, PT, R68.reuse, 0x9, PT ;  /* 0x000000094400780c */ /* 0x040fe20003f66270 */
[----:B------:R1:W-:Y:S01]  /*2220*/  @!P4 STG.E.U8 desc[UR54][R6.64], R11 ;  /* 0x0000000b0600c986 */ /* 0x0003e2000c101136 */
[----:B------:R-:W-:Y:S02]  /*2230*/  ISETP.GE.AND P0, PT, R68, 0xa, PT ;  /* 0x0000000a4400780c */ /* 0x000fe40003f06270 */
[C---:B------:R-:W-:Y:S02]  /*2240*/  ISETP.LT.OR P5, PT, R65.reuse, 0x1, !P3 ;  /* 0x000000014100780c */ /* 0x040fe40005fa1670 */
[C---:B------:R-:W-:Y:S02]  /*2250*/  ISETP.LT.OR P4, PT, R65.reuse, 0x1, !P0 ;  /* 0x000000014100780c */ /* 0x040fe40004781670 */
[----:B------:R-:W-:Y:S01]  /*2260*/  ISETP.LT.OR P3, PT, R65, 0x9, !P3 ;  /* 0x000000094100780c */ /* 0x000fe20005f61670 */
[----:B------:R-:W-:-:S12]  /*2270*/  @P6 BRA `(.L_x_36) ;  /* 0x00000000000c6947 */ /* 0x000fd80003800000 */
[----:B------:R-:W2:Y:S02]  /*2280*/  LDG.E.U8 R63, desc[UR54][R2.64+0x1] ;  /* 0x00000136023f7981 */ /* 0x000ea4000c1e1100 */
[----:B--2---:R-:W-:-:S05]  /*2290*/  PRMT R0, R63, 0x8880, RZ ;  /* 0x000088803f007816 */ /* 0x004fca00000000ff */
[----:B------:R-:W-:-:S07]  /*22a0*/  IMAD R13, R0, R23, RZ ;  /* 0x00000017000d7224 */ /* 0x000fce00078e02ff */
.L_x_36:
[----:B------:R-:W-:Y:S05]  /*22b0*/  BSYNC B1 ;  /* 0x0000000000017941 */ /* 0x000fea0003800000 */
.L_x_35:
[----:B------:R-:W-:Y:S01]  /*22c0*/  @!P6 IMAD R25, R25, R22, R13 ;  /* 0x000000161919e224 */ /* 0x000fe200078e020d */
[----:B------:R-:W-:Y:S04]  /*22d0*/  BSSY B1, `(.L_x_37) ;  /* 0x0000006000017945 */ /* 0x000fe80003800000 */
[----:B------:R2:W-:Y:S01]  /*22e0*/  @!P6 STG.E.U8 desc[UR54][R6.64+0x1], R25 ;  /* 0x000001190600e986 */ /* 0x0005e2000c101136 */
[----:B------:R-:W-:Y:S05]  /*22f0*/  @P2 BRA `(.L_x_38) ;  /* 0x00000000000c2947 */ /* 0x000fea0003800000 */
[----:B------:R-:W3:Y:S02]  /*2300*/  LDG.E.U8 R63, desc[UR54][R8.64] ;  /* 0x00000036083f7981 */ /* 0x000ee4000c1e1100 */
[----:B---3--:R-:W-:-:S05]  /*2310*/  PRMT R0, R63, 0x8880, RZ ;  /* 0x000088803f007816 */ /* 0x008fca00000000ff */
[----:B------:R-:W-:-:S07]  /*2320*/  IMAD R13, R0, R23, RZ ;  /* 0x00000017000d7224 */ /* 0x000fce00078e02ff */
.L_x_38:
[----:B------:R-:W-:Y:S05]  /*2330*/  BSYNC B1 ;  /* 0x0000000000017941 */ /* 0x000fea0003800000 */
.L_x_37:
[----:B-1----:R-:W-:Y:S01]  /*2340*/  @!P2 IMAD R11, R26, R22, R13 ;  /* 0x000000161a0ba224 */ /* 0x002fe200078e020d */
[----:B------:R-:W-:Y:S04]  /*2350*/  BSSY B1, `(.L_x_39) ;  /* 0x0000006000017945 */ /* 0x000fe80003800000 */
[----:B------:R1:W-:Y:S01]  /*2360*/  @!P2 STG.E.U8 desc[UR54][R4.64], R11 ;  /* 0x0000000b0400a986 */ /* 0x0003e2000c101136 */
[----:B------:R-:W-:Y:S05]  /*2370*/  @P1 BRA `(.L_x_40) ;  /* 0x00000000000c1947 */ /* 0x000fea0003800000 */
[----:B------:R-:W3:Y:S02]  /*2380*/  LDG.E.U8 R63, desc[UR54][R8.64+0x1] ;  /* 0x00000136083f7981 */ /* 0x000ee4000c1e1100 */
[----:B---3--:R-:W-:-:S05]  /*2390*/  PRMT R0, R63, 0x8880, RZ ;  /* 0x000088803f007816 */ /* 0x008fca00000000ff */
[----:B------:R-:W-:-:S07]  /*23a0*/  IMAD R13, R0, R23, RZ ;  /* 0x00000017000d7224 */ /* 0x000fce00078e02ff */
.L_x_40:
[----:B------:R-:W-:Y:S05]  /*23b0*/  BSYNC B1 ;  /* 0x0000000000017941 */ /* 0x000fea0003800000 */
.L_x_39:
[----:B------:R-:W-:Y:S01]  /*23c0*/  @!P1 IMAD R27, R27, R22, R13 ;  /* 0x000000161b1b9224 */ /* 0x000fe200078e020d */
[----:B------:R-:W-:Y:S04]  /*23d0*/  BSSY B1, `(.L_x_41) ;  /* 0x0000006000017945 */ /* 0x000fe80003800000 */
[----:B------:R3:W-:Y:S01]  /*23e0*/  @!P1 STG.E.U8 desc[UR54][R4.64+0x1], R27 ;  /* 0x0000011b04009986 */ /* 0x0007e2000c101136 */
[----:B------:R-:W-:Y:S05]  /*23f0*/  @P5 BRA `(.L_x_42) ;  /* 0x00000000000c5947 */ /* 0x000fea0003800000 */
[----:B------:R-:W4:Y:S02]  /*2400*/  LDG.E.U8 R63, desc[UR54][R2.64+0x8] ;  /* 0x00000836023f7981 */ /* 0x000f24000c1e1100 */
[----:B----4-:R-:W-:-:S05]  /*2410*/  PRMT R0, R63, 0x8880, RZ ;  /* 0x000088803f007816 */ /* 0x010fca00000000ff */
[----:B------:R-:W-:-:S07]  /*2420*/  IMAD R13, R0, R23, RZ ;  /* 0x00000017000d7224 */ /* 0x000fce00078e02ff */
.L_x_42:
[----:B------:R-:W-:Y:S05]  /*2430*/  BSYNC B1 ;  /* 0x0000000000017941 */ /* 0x000fea0003800000 */
.L_x_41:
[----:B-1----:R-:W-:Y:S01]  /*2440*/  @!P5 IMAD R11, R28, R22, R13 ;  /* 0x000000161c0bd224 */ /* 0x002fe200078e020d */
[----:B------:R-:W-:Y:S04]  /*2450*/  BSSY B1, `(.L_x_43) ;  /* 0x0000006000017945 */ /* 0x000fe80003800000 */
[----:B------:R1:W-:Y:S01]  /*2460*/  @!P5 STG.E.U8 desc[UR54][R6.64+0x8], R11 ;  /* 0x0000080b0600d986 */ /* 0x0003e2000c101136 */
[----:B------:R-:W-:Y:S05]  /*2470*/  @P4 BRA `(.L_x_44) ;  /* 0x00000000000c4947 */ /* 0x000fea0003800000 */
[----:B------:R-:W4:Y:S02]  /*2480*/  LDG.E.U8 R63, desc[UR54][R2.64+0x9] ;  /* 0x00000936023f7981 */ /* 0x000f24000c1e1100 */
[----:B----4-:R-:W-:-:S05]  /*2490*/  PRMT R0, R63, 0x8880, RZ ;  /* 0x000088803f007816 */ /* 0x010fca00000000ff */
[----:B------:R-:W-:-:S07]  /*24a0*/  IMAD R13, R0, R23, RZ ;  /* 0x00000017000d7224 */ /* 0x000fce00078e02ff */
.L_x_44:
[----:B------:R-:W-:Y:S05]  /*24b0*/  BSYNC B1 ;  /* 0x0000000000017941 */ /* 0x000fea0003800000 */
.L_x_43:
[----:B------:R-:W-:Y:S01]  /*24c0*/  @!P4 IMAD R29, R29, R22, R13 ;  /* 0x000000161d1dc224 */ /* 0x000fe200078e020d */
[----:B------:R-:W-:Y:S04]  /*24d0*/  BSSY B1, `(.L_x_45) ;  /* 0x0000006000017945 */ /* 0x000fe80003800000 */
[----:B------:R4:W-:Y:S01]  /*24e0*/  @!P4 STG.E.U8 desc[UR54][R6.64+0x9], R29 ;  /* 0x0000091d0600c986 */ /* 0x0009e2000c101136 */
[----:B------:R-:W-:Y:S05]  /*24f0*/  @P3 BRA `(.L_x_46) ;  /* 0x00000000000c3947 */ /* 0x000fea0003800000 */
[----:B------:R-:W5:Y:S02]  /*2500*/  LDG.E.U8 R63, desc[UR54][R8.64+0x8] ;  /* 0x00000836083f7981 */ /* 0x000f64000c1e1100 */
[----:B-----5:R-:W-:-:S05]  /*2510*/  PRMT R0, R63, 0x8880, RZ ;  /* 0x000088803f007816 */ /* 0x020fca00000000ff */
[----:B------:R-:W-:-:S07]  /*2520*/  IMAD R13, R0, R23, RZ ;  /* 0x00000017000d7224 */ /* 0x000fce00078e02ff */
.L_x_46:
[----:B------:R-:W-:Y:S05]  /*2530*/  BSYNC B1 ;  /* 0x0000000000017941 */ /* 0x000fea0003800000 */
.L_x_45:
[C---:B------:R-:W-:Y:S01]  /*2540*/  ISETP.LT.OR P0, PT, R65.reuse, 0x9, !P0 ;  /* 0x000000094100780c */ /* 0x040fe20004701670 */
[----:B-1----:R-:W-:Y:S01]  /*2550*/  @!P3 IMAD R11, R30, R22, R13 ;  /* 0x000000161e0bb224 */ /* 0x002fe200078e020d */
[C---:B------:R-:W-:Y:S01]  /*2560*/  ISETP.GE.AND P4, PT, R68.reuse, 0x11, PT ;  /* 0x000000114400780c */ /* 0x040fe20003f86270 */
[----:B------:R-:W-:Y:S01]  /*2570*/  BSSY B1, `(.L_x_47) ;  /* 0x000000d000017945 */ /* 0x000fe20003800000 */
[C---:B------:R-:W-:Y:S02]  /*2580*/  ISETP.GE.AND P2, PT, R68.reuse, 0x12, PT ;  /* 0x000000124400780c */ /* 0x040fe40003f46270 */
[----:B------:R-:W-:Y:S01]  /*2590*/  ISETP.GE.AND P1, PT, R68, 0x19, PT ;  /* 0x000000194400780c */ /* 0x000fe20003f26270 */
[----:B------:R1:W-:Y:S01]  /*25a0*/  @!P3 STG.E.U8 desc[UR54][R4.64+0x8], R11 ;  /* 0x0000080b0400b986 */ /* 0x0003e2000c101136 */
[C---:B------:R-:W-:Y:S02]  /*25b0*/  ISETP.LT.OR P5, PT, R65.reuse, 0x1, !P4 ;  /* 0x000000014100780c */ /* 0x040fe400067a1670 */
[----:B------:R-:W-:-:S02]  /*25c0*/  ISETP.LT.OR P3, PT, R65, 0x1, !P2 ;  /* 0x000000014100780c */ /* 0x000fc40005761670 */
[C---:B------:R-:W-:Y:S02]  /*25d0*/  ISETP.LT.OR P6, PT, R65.reuse, 0x9, !P2 ;  /* 0x000000094100780c */ /* 0x040fe400057c1670 */
[C---:B------:R-:W-:Y:S02]  /*25e0*/  ISETP.LT.OR P4, PT, R65.reuse, 0x9, !P4 ;  /* 0x000000094100780c */ /* 0x040fe40006781670 */
[----:B------:R-:W-:Y:S01]  /*25f0*/  ISETP.LT.OR P2, PT, R65, 0x1, !P1 ;  /* 0x000000014100780c */ /* 0x000fe20004f41670 */
[----:B------:R-:W-:-:S12]  /*2600*/  @P0 BRA `(.L_x_48) ;  /* 0x00000000000c0947 */ /* 0x000fd80003800000 */
[----:B------:R-:W5:Y:S02]  /*2610*/  LDG.E.U8 R63, desc[UR54][R8.64+0x9] ;  /* 0x00000936083f7981 */ /* 0x000f64000c1e1100 */
[----:B-----5:R-:W-:-:S05]  /*2620*/  PRMT R0, R63, 0x8880, RZ ;  /* 0x000088803f007816 */ /* 0x020fca00000000ff */
[----:B------:R-:W-:-:S07]  /*2630*/  IMAD R13, R0, R23, RZ ;  /* 0x00000017000d7224 */ /* 0x000fce00078e02ff */
.L_x_48:
[----:B------:R-:W-:Y:S05]  /*2640*/  BSYNC B1 ;  /* 0x0000000000017941 */ /* 0x000fea0003800000 */
.L_x_47:
[----:B------:R-:W-:Y:S01]  /*2650*/  @!P0 IMAD R31, R31, R22, R13 ;  /* 0x000000161f1f8224 */ /* 0x000fe200078e020d */
[----:B------:R-:W-:Y:S04]  /*2660*/  BSSY B1, `(.L_x_49) ;  /* 0x0000006000017945 */ /* 0x000fe80003800000 */
[----:B------:R0:W-:Y:S01]  /*2670*/  @!P0 STG.E.U8 desc[UR54][R4.64+0x9], R31 ;  /* 0x0000091f04008986 */ /* 0x0001e2000c101136 */
[----:B------:R-:W-:Y:S05]  /*2680*/  @P5 BRA `(.L_x_50) ;  /* 0x00000000000c5947 */ /* 0x000fea0003800000 */
[----:B------:R-:W5:Y:S02]  /*2690*/  LDG.E.U8 R63, desc[UR54][R2.64+0x10] ;  /* 0x00001036023f7981 */ /* 0x000f64000c1e1100 */
[----:B-----5:R-:W-:-:S05]  /*26a0*/  PRMT R0, R63, 0x8880, RZ ;  /* 0x000088803f007816 */ /* 0x020fca00000000ff */
[----:B------:R-:W-:-:S07]  /*26b0*/  IMAD R13, R0, R23, RZ ;  /* 0x00000017000d7224 */ /* 0x000fce00078e02ff */
.L_x_50:
[----:B------:R-:W-:Y:S05]  /*26c0*/  BSYNC B1 ;  /* 0x0000000000017941 */ /* 0x000fea0003800000 */
.L_x_49:
[----:B-1----:R-:W-:Y:S01]  /*26d0*/  @!P5 IMAD R11, R32, R22, R13 ;  /* 0x00000016200bd224 */ /* 0x002fe200078e020d */
[----:B------:R-:W-:Y:S04]  /*26e0*/  BSSY B1, `(.L_x_51) ;  /* 0x0000006000017945 */ /* 0x000fe80003800000 */
[----:B------:R1:W-:Y:S01]  /*26f0*/  @!P5 STG.E.U8 desc[UR54][R6.64+0x10], R11 ;  /* 0x0000100b0600d986 */ /* 0x0003e2000c101136 */
[----:B------:R-:W-:Y:S05]  /*2700*/  @P3 BRA `(.L_x_52) ;  /* 0x00000000000c3947 */ /* 0x000fea0003800000 */
[----:B------:R-:W5:Y:S02]  /*2710*/  LDG.E.U8 R63, desc[UR54][R2.64+0x11] ;  /* 0x00001136023f7981 */ /* 0x000f64000c1e1100 */
[----:B-----5:R-:W-:-:S05]  /*2720*/  PRMT R0, R63, 0x8880, RZ ;  /* 0x000088803f007816 */ /* 0x020fca00000000ff */
[----:B------:R-:W-:-:S07]  /*2730*/  IMAD R13, R0, R23, RZ ;  /* 0x00000017000d7224 */ /* 0x000fce00078e02ff */
.L_x_52:
[----:B------:R-:W-:Y:S05]  /*2740*/  BSYNC B1 ;  /* 0x0000000000017941 */ /* 0x000fea0003800000 */
.L_x_51:
[----:B------:R-:W-:Y:S01]  /*2750*/  @!P3 IMAD R33, R33, R22, R13 ;  /* 0x000000162121b224 */ /* 0x000fe200078e020d */
[----:B------:R-:W-:Y:S04]  /*2760*/  BSSY B1, `(.L_x_53) ;  /* 0x0000006000017945 */ /* 0x000fe80003800000 */
[----:B------:R0:W-:Y:S01]  /*2770*/  @!P3 STG.E.U8 desc[UR54][R6.64+0x11], R33 ;  /* 0x000011210600b986 */ /* 0x0001e2000c101136 */
[----:B------:R-:W-:Y:S05]  /*2780*/  @P4 BRA `(.L_x_54) ;  /* 0x00000000000c4947 */ /* 0x000fea0003800000 */
[----:B------:R-:W5:Y:S02]  /*2790*/  LDG.E.U8 R63, desc[UR54][R8.64+0x10] ;  /* 0x00001036083f7981 */ /* 0x000f64000c1e1100 */
[----:B-----5:R-:W-:-:S05]  /*27a0*/  PRMT R0, R63, 0x8880, RZ ;  /* 0x000088803f007816 */ /* 0x020fca00000000ff */
[----:B------:R-:W-:-:S07]  /*27b0*/  IMAD R13, R0, R23, RZ ;  /* 0x00000017000d7224 */ /* 0x000fce00078e02ff */
.L_x_54:
[----:B------:R-:W-:Y:S05]  /*27c0*/  BSYNC B1 ;  /* 0x0000000000017941 */ /* 0x000fea0003800000 */
.L_x_53:
[----:B-1----:R-:W-:Y:S01]  /*27d0*/  @!P4 IMAD R11, R34, R22, R13 ;  /* 0x00000016220bc224 */ /* 0x002fe200078e020d */
[----:B------:R-:W-:Y:S04]  /*27e0*/  BSSY B1, `(.L_x_55) ;  /* 0x0000006000017945 */ /* 0x000fe80003800000 */
[----:B------:R1:W-:Y:S01]  /*27f0*/  @!P4 STG.E.U8 desc[UR54][R4.64+0x10], R11 ;  /* 0x0000100b0400c986 */ /* 0x0003e2000c101136 */
[----:B------:R-:W-:Y:S05]  /*2800*/  @P6 BRA `(.L_x_56) ;  /* 0x00000000000c6947 */ /* 0x000fea0003800000 */
[----:B------:R-:W5:Y:S02]  /*2810*/  LDG.E.U8 R63, desc[UR54][R8.64+0x11] ;  /* 0x00001136083f7981 */ /* 0x000f64000c1e1100 */
[----:B-----5:R-:W-:-:S05]  /*2820*/  PRMT R0, R63, 0x8880, RZ ;  /* 0x000088803f007816 */ /* 0x020fca00000000ff */
[----:B------:R-:W-:-:S07]  /*2830*/  IMAD R13, R0, R23, RZ ;  /* 0x00000017000d7224 */ /* 0x000fce00078e02ff */
.L_x_56:
[----:B------:R-:W-:Y:S05]  /*2840*/  BSYNC B1 ;  /* 0x0000000000017941 */ /* 0x000fea0003800000 */
.L_x_55:
[----:B------:R-:W-:Y:S01]  /*2850*/  @!P6 IMAD R35, R35, R22, R13 ;  /* 0x000000162323e224 */ /* 0x000fe200078e020d */
[----:B------:R-:W-:Y:S04]  /*2860*/  BSSY B1, `(.L_x_57) ;  /* 0x0000006000017945 */ /* 0x000fe80003800000 */
[----:B------:R0:W-:Y:S01]  /*2870*/  @!P6 STG.E.U8 desc[UR54][R4.64+0x11], R35 ;  /* 0x000011230400e986 */ /* 0x0001e2000c101136 */
[----:B------:R-:W-:Y:S05]  /*2880*/  @P2 BRA `(.L_x_58) ;  /* 0x00000000000c2947 */ /* 0x000fea0003800000 */
[----:B------:R-:W5:Y:S02]  /*2890*/  LDG.E.U8 R63, desc[UR54][R2.64+0x18] ;  /* 0x00001836023f7981 */ /* 0x000f64000c1e1100 */
[----:B-----5:R-:W-:-:S05]  /*28a0*/  PRMT R0, R63, 0x8880, RZ ;  /* 0x000088803f007816 */ /* 0x020fca00000000ff */
[----:B------:R-:W-:-:S07]  /*28b0*/  IMAD R13, R0, R23, RZ ;  /* 0x00000017000d7224 */ /* 0x000fce00078e02ff */
.L_x_58:
[----:B------:R-:W-:Y:S05]  /*28c0*/  BSYNC B1 ;  /* 0x0000000000017941 */ /* 0x000fea0003800000 */
.L_x_57:
[----:B------:R-:W-:Y:S01]  /*28d0*/  ISETP.GE.AND P0, PT, R68, 0x1a, PT ;  /* 0x0000001a4400780c */ /* 0x000fe20003f06270 */
[----:B-1----:R-:W-:Y:S01]  /*28e0*/  @!P2 IMAD R11, R36, R22, R13 ;  /* 0x00000016240ba224 */ /* 0x002fe200078e020d */
[C---:B------:R-:W-:Y:S01]  /*28f0*/  ISETP.GE.AND P3, PT, R68.reuse, 0x21, PT ;  /* 0x000000214400780c */ /* 0x040fe20003f66270 */
[----:B------:R-:W-:Y:S01]  /*2900*/  BSSY B1, `(.L_x_59) ;  /* 0x000000d000017945 */ /* 0x000fe20003800000 */
[C---:B------:R-:W-:Y:S02]  /*2910*/  ISETP.LT.OR P6, PT, R65.reuse, 0x1, !P0 ;  /* 0x000000014100780c */ /* 0x040fe400047c1670 */
[----:B------:R1:W-:Y:S01]  /*2920*/  @!P2 STG.E.U8 desc[UR54][R6.64+0x18], R11 ;  /* 0x0000180b0600a986 */ /* 0x0003e2000c101136 */
[----:B------:R-:W-:Y:S02]  /*2930*/  ISETP.GE.AND P2, PT, R68, 0x22, PT ;  /* 0x000000224400780c */ /* 0x000fe40003f46270 */
[C---:B------:R-:W-:Y:S02]  /*2940*/  ISETP.LT.OR P5, PT, R65.reuse, 0x1, !P3 ;  /* 0x000000014100780c */ /* 0x040fe40005fa1670 */
[----:B------:R-:W-:-:S02]  /*2950*/  ISETP.LT.OR P1, PT, R65, 0x9, !P1 ;  /* 0x000000094100780c */ /* 0x000fc40004f21670 */
[C---:B------:R-:W-:Y:S02]  /*2960*/  ISETP.LT.OR P0, PT, R65.reuse, 0x9, !P0 ;  /* 0x000000094100780c */ /* 0x040fe40004701670 */
[C---:B------:R-:W-:Y:S02]  /*2970*/  ISETP.LT.OR P4, PT, R65.reuse, 0x1, !P2 ;  /* 0x000000014100780c */ /* 0x040fe40005781670 */
[----:B------:R-:W-:Y:S01]  /*2980*/  ISETP.LT.OR P3, PT, R65, 0x9, !P3 ;  /* 0x000000094100780c */ /* 0x000fe20005f61670 */
[----:B-1----:R-:W-:-:S12]  /*2990*/  @P6 BRA `(.L_x_60) ;  /* 0x00000000000c6947 */ /* 0x002fd80003800000 */
[----:B------:R-:W5:Y:S02]  /*29a0*/  LDG.E.U8 R63, desc[UR54][R2.64+0x19] ;  /* 0x00001936023f7981 */ /* 0x000f64000c1e1100 */
[----:B-----5:R-:W-:-:S05]  /*29b0*/  PRMT R0, R63, 0x8880, RZ ;  /* 0x000088803f007816 */ /* 0x020fca00000000ff */
[----:B------:R-:W-:-:S07]  /*29c0*/  IMAD R13, R0, R23, RZ ;  /* 0x00000017000d7224 */ /* 0x000fce00078e02ff */
.L_x_60:
[----:B------:R-:W-:Y:S05]  /*29d0*/  BSYNC B1 ;  /* 0x0000000000017941 */ /* 0x000fea0003800000 */
.L_x_59:
[----:B------:R-:W-:Y:S01]  /*29e0*/  @!P6 IMAD R37, R37, R22, R13 ;  /* 0x000000162525e224 */ /* 0x000fe200078e020d */
[----:B------:R-:W-:Y:S04]  /*29f0*/  BSSY B1, `(.L_x_61) ;  /* 0x0000006000017945 */ /* 0x000fe80003800000 */
[----:B------:R1:W-:Y:S01]  /*2a00*/  @!P6 STG.E.U8 desc[UR54][R6.64+0x19], R37 ;  /* 0x000019250600e986 */ /* 0x0003e2000c101136 */
[----:B------:R-:W-:Y:S05]  /*2a10*/  @P1 BRA `(.L_x_62) ;  /* 0x00000000000c1947 */ /* 0x000fea0003800000 */
[----:B------:R-:W5:Y:S02]  /*2a20*/  LDG.E.U8 R63, desc[UR54][R8.64+0x18] ;  /* 0x00001836083f7981 */ /* 0x000f64000c1e1100 */
[----:B-----5:R-:W-:-:S05]  /*2a30*/  PRMT R0, R63, 0x8880, RZ ;  /* 0x000088803f007816 */ /* 0x020fca00000000ff */
[----:B------:R-:W-:-:S07]  /*2a40*/  IMAD R13, R0, R23, RZ ;  /* 0x00000017000d7224 */ /* 0x000fce00078e02ff */
.L_x_62:
[----:B------:R-:W-:Y:S05]  /*2a50*/  BSYNC B1 ;  /* 0x0000000000017941 */ /* 0x000fea0003800000 */
.L_x_61:
[----:B------:R-:W-:Y:S01]  /*2a60*/  @!P1 IMAD R11, R38, R22, R13 ;  /* 0x00000016260b9224 */ /* 0x000fe200078e020d */
[----:B------:R-:W-:Y:S04]  /*2a70*/  BSSY B1, `(.L_x_63) ;  /* 0x0000006000017945 */ /* 0x000fe80003800000 */
[----:B------:R0:W-:Y:S01]  /*2a80*/  @!P1 STG.E.U8 desc[UR54][R4.64+0x18], R11 ;  /* 0x0000180b04009986 */ /* 0x0001e2000c101136 */
[----:B------:R-:W-:Y:S05]  /*2a90*/  @P0 BRA `(.L_x_64) ;  /* 0x00000000000c0947 */ /* 0x000fea0003800000 */
[----:B------:R-:W5:Y:S02]  /*2aa0*/  LDG.E.U8 R63, desc[UR54][R8.64+0x19] ;  /* 0x00001936083f7981 */ /* 0x000f64000c1e1100 */
[----:B-----5:R-:W-:-:S05]  /*2ab0*/  PRMT R0, R63, 0x8880, RZ ;  /* 0x000088803f007816 */ /* 0x020fca00000000ff */
[----:B------:R-:W-:-:S07]  /*2ac0*/  IMAD R13, R0, R23, RZ ;  /* 0x00000017000d7224 */ /* 0x000fce00078e02ff */
.L_x_64:
[----:B------:R-:W-:Y:S05]  /*2ad0*/  BSYNC B1 ;  /* 0x0000000000017941 */ /* 0x000fea0003800000 */
.L_x_63:
[----:B------:R-:W-:Y:S01]  /*2ae0*/  @!P0 IMAD R39, R39, R22, R13 ;  /* 0x0000001627278224 */ /* 0x000fe200078e020d */
[----:B------:R-:W-:Y:S04]  /*2af0*/  BSSY B1, `(.L_x_65) ;  /* 0x0000006000017945 */ /* 0x000fe80003800000 */
[----:B------:R0:W-:Y:S01]  /*2b00*/  @!P0 STG.E.U8 desc[UR54][R4.64+0x19], R39 ;  /* 0x0000192704008986 */ /* 0x0001e2000c101136 */
[----:B------:R-:W-:Y:S05]  /*2b10*/  @P5 BRA `(.L_x_66) ;  /* 0x00000000000c5947 */ /* 0x000fea0003800000 */
[----:B------:R-:W5:Y:S02]  /*2b20*/  LDG.E.U8 R63, desc[UR54][R2.64+0x20] ;  /* 0x00002036023f7981 */ /* 0x000f64000c1e1100 */
[----:B-----5:R-:W-:-:S05]  /*2b30*/  PRMT R0, R63, 0x8880, RZ ;  /* 0x000088803f007816 */ /* 0x020fca00000000ff */
[----:B------:R-:W-:-:S07]  /*2b40*/  IMAD R13, R0, R23, RZ ;  /* 0x00000017000d7224 */ /* 0x000fce00078e02ff */
.L_x_66:
[----:B------:R-:W-:Y:S05]  /*2b50*/  BSYNC B1 ;  /* 0x0000000000017941 */ /* 0x000fea0003800000 */
.L_x_65:
[----:B0-----:R-:W-:Y:S01]  /*2b60*/  @!P5 IMAD R11, R40, R22, R13 ;  /* 0x00000016280bd224 */ /* 0x001fe200078e020d */
[----:B------:R-:W-:Y:S04]  /*2b70*/  BSSY B1, `(.L_x_67) ;  /* 0x0000006000017945 */ /* 0x000fe80003800000 */
[----:B------:R0:W-:Y:S01]  /*2b80*/  @!P5 STG.E.U8 desc[UR54][R6.64+0x20], R11 ;  /* 0x0000200b0600d986 */ /* 0x0001e2000c101136 */
[----:B------:R-:W-:Y:S05]  /*2b90*/  @P4 BRA `(.L_x_68) ;  /* 0x00000000000c4947 */ /* 0x000fea0003800000 */
[----:B------:R-:W5:Y:S02]  /*2ba0*/  LDG.E.U8 R63, desc[UR54][R2.64+0x21] ;  /* 0x00002136023f7981 */ /* 0x000f64000c1e1100 */
[----:B-----5:R-:W-:-:S05]  /*2bb0*/  PRMT R0, R63, 0x8880, RZ ;  /* 0x000088803f007816 */ /* 0x020fca00000000ff */
[----:B------:R-:W-:-:S07]  /*2bc0*/  IMAD R13, R0, R23, RZ ;  /* 0x00000017000d7224 */ /* 0x000fce00078e02ff */
.L_x_68:
[----:B------:R-:W-:Y:S05]  /*2bd0*/  BSYNC B1 ;  /* 0x0000000000017941 */ /* 0x000fea0003800000 */
.L_x_67:
[----:B------:R-:W-:Y:S01]  /*2be0*/  @!P4 IMAD R41, R41, R22, R13 ;  /* 0x000000162929c224 */ /* 0x000fe200078e020d */
[----:B------:R-:W-:Y:S04]  /*2bf0*/  BSSY B1, `(.L_x_69) ;  /* 0x0000006000017945 */ /* 0x000fe80003800000 */
[----:B------:R0:W-:Y:S01]  /*2c00*/  @!P4 STG.E.U8 desc[UR54][R6.64+0x21], R41 ;  /* 0x000021290600c986 */ /* 0x0001e2000c101136 */
[----:B------:R-:W-:Y:S05]  /*2c10*/  @P3 BRA `(.L_x_70) ;  /* 0x00000000000c3947 */ /* 0x000fea0003800000 */
[----:B------:R-:W5:Y:S02]  /*2c20*/  LDG.E.U8 R63, desc[UR54][R8.64+0x20] ;  /* 0x00002036083f7981 */ /* 0x000f64000c1e1100 */
[----:B-----5:R-:W-:-:S05]  /*2c30*/  PRMT R0, R63, 0x8880, RZ ;  /* 0x000088803f007816 */ /* 0x020fca00000000ff */
[----:B------:R-:W-:-:S07]  /*2c40*/  IMAD R13, R0, R23, RZ ;  /* 0x00000017000d7224 */ /* 0x000fce00078e02ff */
.L_x_70:
[----:B------:R-:W-:Y:S05]  /*2c50*/  BSYNC B1 ;  /* 0x0000000000017941 */ /* 0x000fea0003800000 */
.L_x_69:
[C---:B------:R-:W-:Y:S01]  /*2c60*/  ISETP.LT.OR P2, PT, R65.reuse, 0x9, !P2 ;  /* 0x000000094100780c */ /* 0x040fe20005741670 */
[----:B0-----:R-:W-:Y:S01]  /*2c70*/  @!P3 IMAD R11, R42, R22, R13 ;  /* 0x000000162a0bb224 */ /* 0x001fe200078e020d */
        /* <DEDUP_REMOVED lines=14> */
.L_x_72:
[----:B------:R-:W-:Y:S05]  /*2d60*/  BSYNC B1 ;  /* 0x0000000000017941 */ /* 0x000fea0003800000 */
.L_x_71:
[----:B------:R-:W-:Y:S01]  /*2d70*/  @!P2 IMAD R43, R43, R22, R13 ;  /* 0x000000162b2ba224 */ /* 0x000fe200078e020d */
[----:B------:R-:W-:Y:S04]  /*2d80*/  BSSY B1, `(.L_x_73) ;  /* 0x0000006000017945 */ /* 0x000fe80003800000 */
[----:B------:R0:W-:Y:S01]  /*2d90*/  @!P2 STG.E.U8 desc[UR54][R4.64+0x21], R43 ;  /* 0x0000212b0400a986 */ /* 0x0001e2000c101136 */
[----:B------:R-:W-:Y:S05]  /*2da0*/  @P5 BRA `(.L_x_74) ;  /* 0x00000000000c5947 */ /* 0x000fea0003800000 */
[----:B------:R-:W5:Y:S02]  /*2db0*/  LDG.E.U8 R63, desc[UR54][R2.64+0x28] ;  /* 0x00002836023f7981 */ /* 0x000f64000c1e1100 */
[----:B-----5:R-:W-:-:S05]  /*2dc0*/  PRMT R0, R63, 0x8880, RZ ;  /* 0x000088803f007816 */ /* 0x020fca00000000ff */
[----:B------:R-:W-:-:S07]  /*2dd0*/  IMAD R13, R0, R23, RZ ;  /* 0x00000017000d7224 */ /* 0x000fce00078e02ff */
.L_x_74:
[----:B------:R-:W-:Y:S05]  /*2de0*/  BSYNC B1 ;  /* 0x0000000000017941 */ /* 0x000fea0003800000 */
.L_x_73:
[----:B0-----:R-:W-:Y:S01]  /*2df0*/  @!P5 IMAD R11, R44, R22, R13 ;  /* 0x000000162c0bd224 */ /* 0x001fe200078e020d */
[----:B------:R-:W-:Y:S04]  /*2e00*/  BSSY B1, `(.L_x_75) ;  /* 0x0000006000017945 */ /* 0x000fe80003800000 */
[----:B------:R0:W-:Y:S01]  /*2e10*/  @!P5 STG.E.U8 desc[UR54][R6.64+0x28], R11 ;  /* 0x0000280b0600d986 */ /* 0x0001e2000c101136 */
[----:B------:R-:W-:Y:S05]  /*2e20*/  @P3 BRA `(.L_x_76) ;  /* 0x00000000000c3947 */ /* 0x000fea0003800000 */
[----:B------:R-:W5:Y:S02]  /*2e30*/  LDG.E.U8 R63, desc[UR54][R2.64+0x29] ;  /* 0x00002936023f7981 */ /* 0x000f64000c1e1100 */
[----:B-----5:R-:W-:-:S05]  /*2e40*/  PRMT R0, R63, 0x8880, RZ ;  /* 0x000088803f007816 */ /* 0x020fca00000000ff */
[----:B------:R-:W-:-:S07]  /*2e50*/  IMAD R13, R0, R23, RZ ;  /* 0x00000017000d7224 */ /* 0x000fce00078e02ff */
.L_x_76:
[----:B------:R-:W-:Y:S05]  /*2e60*/  BSYNC B1 ;  /* 0x0000000000017941 */ /* 0x000fea0003800000 */
.L_x_75:
[----:B------:R-:W-:Y:S01]  /*2e70*/  @!P3 IMAD R45, R45, R22, R13 ;  /* 0x000000162d2db224 */ /* 0x000fe200078e020d */
[----:B------:R-:W-:Y:S04]  /*2e80*/  BSSY B1, `(.L_x_77) ;  /* 0x0000006000017945 */ /* 0x000fe80003800000 */
[----:B------:R0:W-:Y:S01]  /*2e90*/  @!P3 STG.E.U8 desc[UR54][R6.64+0x29], R45 ;  /* 0x0000292d0600b986 */ /* 0x0001e2000c101136 */
[----:B------:R-:W-:Y:S05]  /*2ea0*/  @P4 BRA `(.L_x_78) ;  /* 0x00000000000c4947 */ /* 0x000fea0003800000 */
[----:B------:R-:W5:Y:S02]  /*2eb0*/  LDG.E.U8 R63, desc[UR54][R8.64+0x28] ;  /* 0x00002836083f7981 */ /* 0x000f64000c1e1100 */
[----:B-----5:R-:W-:-:S05]  /*2ec0*/  PRMT R0, R63, 0x8880, RZ ;  /* 0x000088803f007816 */ /* 0x020fca00000000ff */
[----:B------:R-:W-:-:S07]  /*2ed0*/  IMAD R13, R0, R23, RZ ;  /* 0x00000017000d7224 */ /* 0x000fce00078e02ff */
.L_x_78:
[----:B------:R-:W-:Y:S05]  /*2ee0*/  BSYNC B1 ;  /* 0x0000000000017941 */ /* 0x000fea0003800000 */
.L_x_77:
[----:B0-----:R-:W-:Y:S01]  /*2ef0*/  @!P4 IMAD R11, R46, R22, R13 ;  /* 0x000000162e0bc224 */ /* 0x001fe200078e020d */
[----:B------:R-:W-:Y:S04]  /*2f00*/  BSSY B1, `(.L_x_79) ;  /* 0x0000006000017945 */ /* 0x000fe80003800000 */
[----:B------:R0:W-:Y:S01]  /*2f10*/  @!P4 STG.E.U8 desc[UR54][R4.64+0x28], R11 ;  /* 0x0000280b0400c986 */ /* 0x0001e2000c101136 */
[----:B------:R-:W-:Y:S05]  /*2f20*/  @P1 BRA `(.L_x_80) ;  /* 0x00000000000c1947 */ /* 0x000fea0003800000 */
[----:B------:R-:W5:Y:S02]  /*2f30*/  LDG.E.U8 R63, desc[UR54][R8.64+0x29] ;  /* 0x00002936083f7981 */ /* 0x000f64000c1e1100 */
[----:B-----5:R-:W-:-:S05]  /*2f40*/  PRMT R0, R63, 0x8880, RZ ;  /* 0x000088803f007816 */ /* 0x020fca00000000ff */
[----:B------:R-:W-:-:S07]  /*2f50*/  IMAD R13, R0, R23, RZ ;  /* 0x00000017000d7224 */ /* 0x000fce00078e02ff */
.L_x_80:
[----:B------:R-:W-:Y:S05]  /*2f60*/  BSYNC B1 ;  /* 0x0000000000017941 */ /* 0x000fea0003800000 */
.L_x_79:
[----:B------:R-:W-:Y:S01]  /*2f70*/  @!P1 IMAD R47, R47, R22, R13 ;  /* 0x000000162f2f9224 */ /* 0x000fe200078e020d */
[----:B------:R-:W-:Y:S04]  /*2f80*/  BSSY B1, `(.L_x_81) ;  /* 0x0000006000017945 */ /* 0x000fe80003800000 */
[----:B------:R0:W-:Y:S01]  /*2f90*/  @!P1 STG.E.U8 desc[UR54][R4.64+0x29], R47 ;  /* 0x0000292f04009986 */ /* 0x0001e2000c101136 */
[----:B------:R-:W-:Y:S05]  /*2fa0*/  @P6 BRA `(.L_x_82) ;  /* 0x00000000000c6947 */ /* 0x000fea0003800000 */
[----:B------:R-:W5:Y:S02]  /*2fb0*/  LDG.E.U8 R63, desc[UR54][R2.64+0x30] ;  /* 0x00003036023f7981 */ /* 0x000f64000c1e1100 */
[----:B-----5:R-:W-:-:S05]  /*2fc0*/  PRMT R0, R63, 0x8880, RZ ;  /* 0x000088803f007816 */ /* 0x020fca00000000ff */
[----:B------:R-:W-:-:S07]  /*2fd0*/  IMAD R13, R0, R23, RZ ;  /* 0x00000017000d7224 */ /* 0x000fce00078e02ff */
.L_x_82:
[----:B------:R-:W-:Y:S05]  /*2fe0*/  BSYNC B1 ;  /* 0x0000000000017941 */ /* 0x000fea0003800000 */
.L_x_81:
[----:B------:R-:W-:Y:S01]  /*2ff0*/  ISETP.GE.AND P3, PT, R68, 0x32, PT ;  /* 0x000000324400780c */ /* 0x000fe20003f66270 */
[----:B0-----:R-:W-:Y:S01]  /*3000*/  @!P6 IMAD R11, R48, R22, R13 ;  /* 0x00000016300be224 */ /* 0x001fe200078e020d */
[C---:B------:R-:W-:Y:S01]  /*3010*/  ISETP.GE.AND P2, PT, R68.reuse, 0x39, PT ;  /* 0x000000394400780c */ /* 0x040fe20003f46270 */
[----:B------:R-:W-:Y:S01]  /*3020*/  BSSY B1, `(.L_x_83) ;  /* 0x000000d000017945 */ /* 0x000fe20003800000 */
[C---:B------:R-:W-:Y:S02]  /*3030*/  ISETP.LT.OR P4, PT, R65.reuse, 0x1, !P3 ;  /* 0x000000014100780c */ /* 0x040fe40005f81670 */
        /* <DEDUP_REMOVED lines=11> */
.L_x_84:
[----:B------:R-:W-:Y:S05]  /*30f0*/  BSYNC B1 ;  /* 0x0000000000017941 */ /* 0x000fea0003800000 */
.L_x_83:
[----:B------:R-:W-:Y:S01]  /*3100*/  @!P4 IMAD R49, R49, R22, R13 ;  /* 0x000000163131c224 */ /* 0x000fe200078e020d */
[----:B------:R-:W-:Y:S04]  /*3110*/  BSSY B1, `(.L_x_85) ;  /* 0x0000006000017945 */ /* 0x000fe80003800000 */
[----:B------:R0:W-:Y:S01]  /*3120*/  @!P4 STG.E.U8 desc[UR54][R6.64+0x31], R49 ;  /* 0x000031310600c986 */ /* 0x0001e2000c101136 */
[----:B------:R-:W-:Y:S05]  /*3130*/  @P0 BRA `(.L_x_86) ;  /* 0x00000000000c0947 */ /* 0x000fea0003800000 */
[----:B------:R-:W5:Y:S02]  /*3140*/  LDG.E.U8 R63, desc[UR54][R8.64+0x30] ;  /* 0x00003036083f7981 */ /* 0x000f64000c1e1100 */
[----:B-----5:R-:W-:-:S05]  /*3150*/  PRMT R0, R63, 0x8880, RZ ;  /* 0x000088803f007816 */ /* 0x020fca00000000ff */
[----:B------:R-:W-:-:S07]  /*3160*/  IMAD R13, R0, R23, RZ ;  /* 0x00000017000d7224 */ /* 0x000fce00078e02ff */
.L_x_86:
[----:B------:R-:W-:Y:S05]  /*3170*/  BSYNC B1 ;  /* 0x0000000000017941 */ /* 0x000fea0003800000 */
.L_x_85:
[----:B0-----:R-:W-:Y:S01]  /*3180*/  @!P0 IMAD R11, R50, R22, R13 ;  /* 0x00000016320b8224 */ /* 0x001fe200078e020d */
[----:B------:R-:W-:Y:S04]  /*3190*/  BSSY B1, `(.L_x_87) ;  /* 0x0000006000017945 */ /* 0x000fe80003800000 */
[----:B------:R0:W-:Y:S01]  /*31a0*/  @!P0 STG.E.U8 desc[UR54][R4.64+0x30], R11 ;  /* 0x0000300b04008986 */ /* 0x0001e2000c101136 */
[----:B------:R-:W-:Y:S05]  /*31b0*/  @P3 BRA `(.L_x_88) ;  /* 0x00000000000c3947 */ /* 0x000fea0003800000 */
[----:B------:R-:W5:Y:S02]  /*31c0*/  LDG.E.U8 R63, desc[UR54][R8.64+0x31] ;  /* 0x00003136083f7981 */ /* 0x000f64000c1e1100 */
[----:B-----5:R-:W-:-:S05]  /*31d0*/  PRMT R0, R63, 0x8880, RZ ;  /* 0x000088803f007816 */ /* 0x020fca00000000ff */
[----:B------:R-:W-:-:S07]  /*31e0*/  IMAD R13, R0, R23, RZ ;  /* 0x00000017000d7224 */ /* 0x000fce00078e02ff */
.L_x_88:
[----:B------:R-:W-:Y:S05]  /*31f0*/  BSYNC B1 ;  /* 0x0000000000017941 */ /* 0x000fea0003800000 */
.L_x_87:
[----:B------:R-:W-:Y:S01]  /*3200*/  @!P3 IMAD R51, R51, R22, R13 ;  /* 0x000000163333b224 */ /* 0x000fe200078e020d */
[----:B------:R-:W-:Y:S04]  /*3210*/  BSSY B1, `(.L_x_89) ;  /* 0x0000006000017945 */ /* 0x000fe80003800000 */
[----:B------:R0:W-:Y:S01]  /*3220*/  @!P3 STG.E.U8 desc[UR54][R4.64+0x31], R51 ;  /* 0x000031330400b986 */ /* 0x0001e2000c101136 */
[----:B------:R-:W-:Y:S05]  /*3230*/  @P6 BRA `(.L_x_90) ;  /* 0x00000000000c6947 */ /* 0x000fea0003800000 */
[----:B------:R-:W5:Y:S02]  /*3240*/  LDG.E.U8 R63, desc[UR54][R2.64+0x38] ;  /* 0x00003836023f7981 */ /* 0x000f64000c1e1100 */
[----:B-----5:R-:W-:-:S05]  /*3250*/  PRMT R0, R63, 0x8880, RZ ;  /* 0x000088803f007816 */ /* 0x020fca00000000ff */
[----:B------:R-:W-:-:S07]  /*3260*/  IMAD R13, R0, R23, RZ ;  /* 0x00000017000d7224 */ /* 0x000fce00078e02ff */
.L_x_90:
[----:B------:R-:W-:Y:S05]  /*3270*/  BSYNC B1 ;  /* 0x0000000000017941 */ /* 0x000fea0003800000 */
.L_x_89:
[----:B0-----:R-:W-:Y:S01]  /*3280*/  @!P6 IMAD R11, R52, R22, R13 ;  /* 0x00000016340be224 */ /* 0x001fe200078e020d */
[----:B------:R-:W-:Y:S04]  /*3290*/  BSSY B1, `(.L_x_91) ;  /* 0x0000006000017945 */ /* 0x000fe80003800000 */
[----:B------:R0:W-:Y:S01]  /*32a0*/  @!P6 STG.E.U8 desc[UR54][R6.64+0x38], R11 ;  /* 0x0000380b0600e986 */ /* 0x0001e2000c101136 */
[----:B------:R-:W-:Y:S05]  /*32b0*/  @P5 BRA `(.L_x_92) ;  /* 0x00000000000c5947 */ /* 0x000fea0003800000 */
[----:B------:R-:W5:Y:S02]  /*32c0*/  LDG.E.U8 R63, desc[UR54][R2.64+0x39] ;  /* 0x00003936023f7981 */ /* 0x000f64000c1e1100 */
[----:B-----5:R-:W-:-:S05]  /*32d0*/  PRMT R0, R63, 0x8880, RZ ;  /* 0x000088803f007816 */ /* 0x020fca00000000ff */
[----:B------:R-:W-:-:S07]  /*32e0*/  IMAD R13, R0, R23, RZ ;  /* 0x00000017000d7224 */ /* 0x000fce00078e02ff */
.L_x_92:
[----:B------:R-:W-:Y:S05]  /*32f0*/  BSYNC B1 ;  /* 0x0000000000017941 */ /* 0x000fea0003800000 */
.L_x_91:
[----:B------:R-:W-:Y:S01]  /*3300*/  @!P5 IMAD R53, R53, R22, R13 ;  /* 0x000000163535d224 */ /* 0x000fe200078e020d */
[----:B------:R-:W-:Y:S04]  /*3310*/  BSSY B1, `(.L_x_93) ;  /* 0x0000006000017945 */ /* 0x000fe80003800000 */
[----:B------:R0:W-:Y:S01]  /*3320*/  @!P5 STG.E.U8 desc[UR54][R6.64+0x39], R53 ;  /* 0x000039350600d986 */ /* 0x0001e2000c101136 */
[----:B------:R-:W-:Y:S05]  /*3330*/  @P2 BRA `(.L_x_94) ;  /* 0x00000000000c2947 */ /* 0x000fea0003800000 */
[----:B------:R-:W5:Y:S02]  /*3340*/  LDG.E.U8 R63, desc[UR54][R8.64+0x38] ;  /* 0x00003836083f7981 */ /* 0x000f64000c1e1100 */
[----:B-----5:R-:W-:-:S05]  /*3350*/  PRMT R0, R63, 0x8880, RZ ;  /* 0x000088803f007816 */ /* 0x020fca00000000ff */
[----:B------:R-:W-:-:S07]  /*3360*/  IMAD R13, R0, R23, RZ ;  /* 0x00000017000d7224 */ /* 0x000fce00078e02ff */
.L_x_94:
[----:B------:R-:W-:Y:S05]  /*3370*/  BSYNC B1 ;  /* 0x0000000000017941 */ /* 0x000fea0003800000 */
.L_x_93:
[----:B------:R-:W-:Y:S01]  /*3380*/  @!P2 IMAD R3, R54, R22, R13 ;  /* 0x000000163603a224 */ /* 0x000fe200078e020d */
[----:B------:R-:W-:Y:S01]  /*3390*/  ISETP.LT.OR P1, PT, R65, 0x9, !P1 ;  /* 0x000000094100780c */ /* 0x000fe20004f21670 */
[----:B------:R-:W-:Y:S03]  /*33a0*/  BSSY B1, `(.L_x_95) ;  /* 0x0000006000017945 */ /* 0x000fe60003800000 */
[----:B------:R0:W-:Y:S09]  /*33b0*/  @!P2 STG.E.U8 desc[UR54][R4.64+0x38], R3 ;  /* 0x000038030400a986 */ /* 0x0001f2000c101136 */
[----:B------:R-:W-:Y:S05]  /*33c0*/  @P1 BRA `(.L_x_96) ;  /* 0x00000000000c1947 */ /* 0x000fea0003800000 */
[----:B------:R-:W5:Y:S02]  /*33d0*/  LDG.E.U8 R63, desc[UR54][R8.64+0x39] ;  /* 0x00003936083f7981 */ /* 0x000f64000c1e1100 */
[----:B-----5:R-:W-:-:S05]  /*33e0*/  PRMT R0, R63, 0x8880, RZ ;  /* 0x000088803f007816 */ /* 0x020fca00000000ff */
[----:B------:R-:W-:-:S07]  /*33f0*/  IMAD R13, R0, R23, RZ ;  /* 0x00000017000d7224 */ /* 0x000fce00078e02ff */
.L_x_96:
[----:B------:R-:W-:Y:S05]  /*3400*/  BSYNC B1 ;  /* 0x0000000000017941 */ /* 0x000fea0003800000 */
.L_x_95:
[----:B------:R-:W-:Y:S01]  /*3410*/  IMAD R13, R55, R22, R13 ;  /* 0x00000016370d7224 */ /* 0x000fe200078e020d */
[----:B------:R-:W-:Y:S06]  /*3420*/  @P1 BRA `(.L_x_97) ;  /* 0x0000000400c81947 */ /* 0x000fec0003800000 */
[----:B------:R0:W-:Y:S01]  /*3430*/  STG.E.U8 desc[UR54][R4.64+0x39], R13 ;  /* 0x0000390d04007986 */ /* 0x0001e2000c101136 */
[----:B------:R-:W-:Y:S05]  /*3440*/  BRA `(.L_x_97) ;  /* 0x0000000400c07947 */ /* 0x000fea0003800000 */
.L_x_32:
[C---:B------:R-:W-:Y:S02]  /*3450*/  ISETP.GE.AND P3, PT, R68.reuse, 0x1, PT ;  /* 0x000000014400780c */ /* 0x040fe40003f66270 */
[C---:B------:R-:W-:Y:S02]  /*3460*/  ISETP.GE.AND P4, PT, R68.reuse, 0x2, PT ;  /* 0x000000024400780c */ /* 0x040fe40003f86270 */
[C---:B------:R-:W-:Y:S02]  /*3470*/  ISETP.LT.OR P0, PT, R65.reuse, 0x1, !P3 ;  /* 0x000000014100780c */ /* 0x040fe40005f01670 */
[C---:B------:R-:W-:Y:S02]  /*3480*/  ISETP.LT.OR P5, PT, R65.reuse, 0x1, !P4 ;  /* 0x000000014100780c */ /* 0x040fe400067a1670 */
[----:B------:R-:W-:Y:S02]  /*3490*/  ISETP.LT.OR P3, PT, R65, 0x9, !P3 ;  /* 0x000000094100780c */ /* 0x000fe40005f61670 */
[----:B------:R-:W-:-:S02]  /*34a0*/  ISETP.GE.AND P6, PT, R68, 0x9, PT ;  /* 0x000000094400780c */ /* 0x000fc40003fc6270 */
[C---:B------:R-:W-:Y:S02]  /*34b0*/  ISETP.LT.OR P4, PT, R65.reuse, 0x9, !P4 ;  /* 0x000000094100780c */ /* 0x040fe40006781670 */
[----:B------:R-:W-:Y:S02]  /*34c0*/  ISETP.GE.AND P1, PT, R68, 0xa, PT ;  /* 0x0000000a4400780c */ /* 0x000fe40003f26270 */
[C---:B------:R-:W-:Y:S01]  /*34d0*/  ISETP.LT.OR P2, PT, R65.reuse, 0x1, !P6 ;  /* 0x000000014100780c */ /* 0x040fe20007741670 */
[-C--:B------:R-:W-:Y:S01]  /*34e0*/  @!P0 IMAD R3, R24, R22.reuse, RZ ;  /* 0x0000001618038224 */ /* 0x080fe200078e02ff */
[----:B------:R-:W-:Y:S01]  /*34f0*/  ISETP.LT.OR P6, PT, R65, 0x9, !P6 ;  /* 0x000000094100780c */ /* 0x000fe200077c1670 */
[-C--:B------:R-:W-:Y:S02]  /*3500*/  @!P5 IMAD R25, R25, R22.reuse, RZ ;  /* 0x000000161919d224 */ /* 0x080fe400078e02ff */
[----:B------:R-:W-:Y:S01]  /*3510*/  @!P3 IMAD R9, R26, R22, RZ ;  /* 0x000000161a09b224 */ /* 0x000fe200078e02ff */
[----:B------:R0:W-:Y:S01]  /*3520*/  @!P0 STG.E.U8 desc[UR54][R6.64], R3 ;  /* 0x0000000306008986 */ /* 0x0001e2000c101136 */
[----:B------:R-:W-:-:S02]  /*3530*/  ISETP.LT.OR P0, PT, R65, 0x1, !P1 ;  /* 0x000000014100780c */ /* 0x000fc40004f01670 */
[-C--:B------:R-:W-:Y:S01]  /*3540*/  @!P4 IMAD R27, R27, R22.reuse, RZ ;  /* 0x000000161b1bc224 */ /* 0x080fe200078e02ff */
[----:B------:R-:W-:Y:S01]  /*3550*/  @!P5 STG.E.U8 desc[UR54][R6.64+0x1], R25 ;  /* 0x000001190600d986 */ /* 0x000fe2000c101136 */
[----:B------:R-:W-:Y:S02]  /*3560*/  ISETP.LT.OR P1, PT, R65, 0x9, !P1 ;  /* 0x000000094100780c */ /* 0x000fe40004f21670 */
[----:B------:R-:W-:Y:S01]  /*3570*/  @!P2 IMAD R11, R28, R22, RZ ;  /* 0x000000161c0ba224 */ /* 0x000fe200078e02ff */
[----:B------:R1:W-:Y:S01]  /*3580*/  @!P3 STG.E.U8 desc[UR54][R4.64], R9 ;  /* 0x000000090400b986 */ /* 0x0003e2000c101136 */
[----:B------:R-:W-:-:S03]  /*3590*/  ISETP.GE.AND P3, PT, R68, 0x12, PT ;  /* 0x000000124400780c */ /* 0x000fc60003f66270 */
[----:B------:R-:W-:Y:S01]  /*35a0*/  @!P4 STG.E.U8 desc[UR54][R4.64+0x1], R27 ;  /* 0x0000011b0400c986 */ /* 0x000fe2000c101136 */
[----:B------:R-:W-:Y:S01]  /*35b0*/  ISETP.GE.AND P4, PT, R68, 0x11, PT ;  /* 0x000000114400780c */ /* 0x000fe20003f86270 */
[-C--:B------:R-:W-:Y:S01]  /*35c0*/  @!P0 IMAD R29, R29, R22.reuse, RZ ;  /* 0x000000161d1d8224 */ /* 0x080fe200078e02ff */
[C---:B------:R-:W-:Y:S01]  /*35d0*/  ISETP.LT.OR P5, PT, R65.reuse, 0x1, !P3 ;  /* 0x000000014100780c */ /* 0x040fe20005fa1670 */
[----:B------:R2:W-:Y:S01]  /*35e0*/  @!P2 STG.E.U8 desc[UR54][R6.64+0x8], R11 ;  /* 0x0000080b0600a986 */ /* 0x0005e2000c101136 */
[-C--:B0-----:R-:W-:Y:S01]  /*35f0*/  @!P6 IMAD R3, R30, R22.reuse, RZ ;  /* 0x000000161e03e224 */ /* 0x081fe200078e02ff */
[----:B------:R-:W-:Y:S01]  /*3600*/  ISETP.LT.OR P2, PT, R65, 0x1, !P4 ;  /* 0x000000014100780c */ /* 0x000fe20006741670 */
[----:B------:R-:W-:Y:S01]  /*3610*/  @!P1 IMAD R31, R31, R22, RZ ;  /* 0x000000161f1f9224 */ /* 0x000fe200078e02ff */
[----:B------:R-:W-:Y:S01]  /*3620*/  @!P0 STG.E.U8 desc[UR54][R6.64+0x9], R29 ;  /* 0x0000091d06008986 */ /* 0x000fe2000c101136 */
[----:B------:R-:W-:Y:S02]  /*3630*/  ISETP.GE.AND P0, PT, R68, 0x19, PT ;  /* 0x000000194400780c */ /* 0x000fe40003f06270 */
[C---:B------:R-:W-:Y:S01]  /*3640*/  ISETP.LT.OR P3, PT, R65.reuse, 0x9, !P3 ;  /* 0x000000094100780c */ /* 0x040fe20005f61670 */
[----:B------:R0:W-:Y:S01]  /*3650*/  @!P6 STG.E.U8 desc[UR54][R4.64+0x8], R3 ;  /* 0x000008030400e986 */ /* 0x0001e2000c101136 */
[----:B------:R-:W-:-:S02]  /*3660*/  ISETP.LT.OR P4, PT, R65, 0x9, !P4 ;  /* 0x000000094100780c */ /* 0x000fc40006781670 */
[----:B------:R-:W-:Y:S01]  /*3670*/  ISETP.LT.OR P6, PT, R65, 0x1, !P0 ;  /* 0x000000014100780c */ /* 0x000fe200047c1670 */
[-C--:B------:R-:W-:Y:S01]  /*3680*/  @!P5 IMAD R33, R33, R22.reuse, RZ ;  /* 0x000000162121d224 */ /* 0x080fe200078e02ff */
[----:B------:R-:W-:Y:S01]  /*3690*/  @!P1 STG.E.U8 desc[UR54][R4.64+0x9], R31 ;  /* 0x0000091f04009986 */ /* 0x000fe2000c101136 */
[----:B------:R-:W-:Y:S01]  /*36a0*/  ISETP.GE.AND P1, PT, R68, 0x1a, PT ;  /* 0x0000001a4400780c */ /* 0x000fe20003f26270 */
[-C--:B-1----:R-:W-:Y:S01]  /*36b0*/  @!P2 IMAD R9, R32, R22.reuse, RZ ;  /* 0x000000162009a224 */ /* 0x082fe200078e02ff */
[C---:B------:R-:W-:Y:S01]  /*36c0*/  ISETP.LT.OR P0, PT, R65.reuse, 0x9, !P0 ;  /* 0x000000094100780c */ /* 0x040fe20004701670 */
[----:B------:R-:W-:Y:S01]  /*36d0*/  @!P5 STG.E.U8 desc[UR54][R6.64+0x11], R33 ;  /* 0x000011210600d986 */ /* 0x000fe2000c101136 */
[----:B------:R-:W-:Y:S02]  /*36e0*/  ISETP.LT.OR P5, PT, R65, 0x1, !P1 ;  /* 0x000000014100780c */ /* 0x000fe40004fa1670 */
[-C--:B------:R-:W-:Y:S01]  /*36f0*/  @!P3 IMAD R35, R35, R22.reuse, RZ ;  /* 0x000000162323b224 */ /* 0x080fe200078e02ff */
[----:B------:R1:W-:Y:S01]  /*3700*/  @!P2 STG.E.U8 desc[UR54][R6.64+0x10], R9 ;  /* 0x000010090600a986 */ /* 0x0003e2000c101136 */
[-C--:B--2---:R-:W-:Y:S01]  /*3710*/  @!P4 IMAD R11, R34, R22.reuse, RZ ;  /* 0x00000016220bc224 */ /* 0x084fe200078e02ff */
[----:B------:R-:W-:Y:S01]  /*3720*/  ISETP.GE.AND P2, PT, R68, 0x21, PT ;  /* 0x000000214400780c */ /* 0x000fe20003f46270 */
[----:B0-----:R-:W-:Y:S01]  /*3730*/  @!P6 IMAD R3, R36, R22, RZ ;  /* 0x000000162403e224 */ /* 0x001fe200078e02ff */
[----:B------:R-:W-:Y:S01]  /*3740*/  @!P3 STG.E.U8 desc[UR54][R4.64+0x11], R35 ;  /* 0x000011230400b986 */ /* 0x000fe2000c101136 */
[----:B------:R-:W-:-:S02]  /*3750*/  ISETP.LT.OR P1, PT, R65, 0x9, !P1 ;  /* 0x000000094100780c */ /* 0x000fc40004f21670 */
[----:B------:R-:W-:Y:S01]  /*3760*/  ISETP.GE.AND P3, PT, R68, 0x22, PT ;  /* 0x000000224400780c */ /* 0x000fe20003f66270 */
[----:B------:R0:W-:Y:S01]  /*3770*/  @!P4 STG.E.U8 desc[UR54][R4.64+0x10], R11 ;  /* 0x0000100b0400c986 */ /* 0x0001e2000c101136 */
[----:B------:R-:W-:Y:S01]  /*3780*/  ISETP.LT.OR P4, PT, R65, 0x1, !P2 ;  /* 0x000000014100780c */ /* 0x000fe20005781670 */
[-C--:B------:R-:W-:Y:S01]  /*3790*/  @!P5 IMAD R37, R37, R22.reuse, RZ ;  /* 0x000000162525d224 */ /* 0x080fe200078e02ff */
[C---:B------:R-:W-:Y:S01]  /*37a0*/  ISETP.LT.OR P2, PT, R65.reuse, 0x9, !P2 ;  /* 0x000000094100780c */ /* 0x040fe20005741670 */
[----:B------:R2:W-:Y:S01]  /*37b0*/  @!P6 STG.E.U8 desc[UR54][R6.64+0x18], R3 ;  /* 0x000018030600e986 */ /* 0x0005e2000c101136 */
[C---:B------:R-:W-:Y:S01]  /*37c0*/  ISETP.LT.OR P6, PT, R65.reuse, 0x1, !P3 ;  /* 0x000000014100780c */ /* 0x040fe20005fc1670 */
[-C--:B-1----:R-:W-:Y:S01]  /*37d0*/  @!P0 IMAD R9, R38, R22.reuse, RZ ;  /* 0x0000001626098224 */ /* 0x082fe200078e02ff */
[----:B------:R-:W-:Y:S01]  /*37e0*/  ISETP.LT.OR P3, PT, R65, 0x9, !P3 ;  /* 0x000000094100780c */ /* 0x000fe20005f61670 */
[----:B------:R-:W-:Y:S02]  /*37f0*/  @!P5 STG.E.U8 desc[UR54][R6.64+0x19], R37 ;  /* 0x000019250600d986 */ /* 0x000fe4000c101136 */
[----:B------:R-:W-:-:S02]  /*3800*/  @!P1 IMAD R39, R39, R22, RZ ;  /* 0x0000001627279224 */ /* 0x000fc400078e02ff */
[----:B------:R1:W-:Y:S01]  /*3810*/  @!P0 STG.E.U8 desc[UR54][R4.64+0x18], R9 ;  /* 0x0000180904008986 */ /* 0x0003e2000c101136 */
[----:B------:R-:W-:Y:S01]  /*3820*/  ISETP.GE.AND P0, PT, R68, 0x29, PT ;  /* 0x000000294400780c */ /* 0x000fe20003f06270 */
[-C--:B0-----:R-:W-:Y:S02]  /*3830*/  @!P4 IMAD R11, R40, R22.reuse, RZ ;  /* 0x00000016280bc224 */ /* 0x081fe400078e02ff */
[----:B------:R-:W-:Y:S01]  /*3840*/  @!P1 STG.E.U8 desc[UR54][R4.64+0x19], R39 ;  /* 0x0000192704009986 */ /* 0x000fe2000c101136 */
[----:B------:R-:W-:Y:S01]  /*3850*/  ISETP.GE.AND P1, PT, R68, 0x2a, PT ;  /* 0x0000002a4400780c */ /* 0x000fe20003f26270 */
[-C--:B------:R-:W-:Y:S02]  /*3860*/  @!P6 IMAD R41, R41, R22.reuse, RZ ;  /* 0x000000162929e224 */ /* 0x080fe400078e02ff */
[-C--:B--2---:R-:W-:Y:S01]  /*3870*/  @!P2 IMAD R3, R42, R22.reuse, RZ ;  /* 0x000000162a03a224 */ /* 0x084fe200078e02ff */
[----:B------:R-:W-:Y:S01]  /*3880*/  @!P4 STG.E.U8 desc[UR54][R6.64+0x20], R11 ;  /* 0x0000200b0600c986 */ /* 0x000fe2000c101136 */
[----:B------:R-:W-:Y:S01]  /*3890*/  ISETP.LT.OR P4, PT, R65, 0x1, !P0 ;  /* 0x000000014100780c */ /* 0x000fe20004781670 */
[----:B------:R-:W-:Y:S01]  /*38a0*/  @!P3 IMAD R43, R43, R22, RZ ;  /* 0x000000162b2bb224 */ /* 0x000fe200078e02ff */
[----:B------:R-:W-:Y:S01]  /*38b0*/  ISETP.LT.OR P5, PT, R65, 0x1, !P1 ;  /* 0x000000014100780c */ /* 0x000fe20004fa1670 */
[----:B------:R-:W-:Y:S01]  /*38c0*/  @!P6 STG.E.U8 desc[UR54][R6.64+0x21], R41 ;  /* 0x000021290600e986 */ /* 0x000fe2000c101136 */
[----:B------:R-:W-:-:S02]  /*38d0*/  ISETP.GE.AND P6, PT, R68, 0x31, PT ;  /* 0x000000314400780c */ /* 0x000fc40003fc6270 */
[C---:B------:R-:W-:Y:S01]  /*38e0*/  ISETP.LT.OR P0, PT, R65.reuse, 0x9, !P0 ;  /* 0x000000094100780c */ /* 0x040fe20004701670 */
[----:B------:R0:W-:Y:S01]  /*38f0*/  @!P2 STG.E.U8 desc[UR54][R4.64+0x20], R3 ;  /* 0x000020030400a986 */ /* 0x0001e2000c101136 */
[C---:B------:R-:W-:Y:S02]  /*3900*/  ISETP.LT.OR P1, PT, R65.reuse, 0x9, !P1 ;  /* 0x000000094100780c */ /* 0x040fe40004f21670 */
[C---:B------:R-:W-:Y:S01]  /*3910*/  ISETP.LT.OR P2, PT, R65.reuse, 0x1, !P6 ;  /* 0x000000014100780c */ /* 0x040fe20007741670 */
[----:B------:R-:W-:Y:S01]  /*3920*/  @!P3 STG.E.U8 desc[UR54][R4.64+0x21], R43 ;  /* 0x0000212b0400b986 */ /* 0x000fe2000c101136 */
[----:B------:R-:W-:Y:S01]  /*3930*/  ISETP.GE.AND P3, PT, R68, 0x32, PT ;  /* 0x000000324400780c */ /* 0x000fe20003f66270 */
[-C--:B-1----:R-:W-:Y:S01]  /*3940*/  @!P4 IMAD R9, R44, R22.reuse, RZ ;  /* 0x000000162c09c224 */ /* 0x082fe200078e02ff */
[----:B------:R-:W-:Y:S01]  /*3950*/  ISETP.LT.OR P6, PT, R65, 0x9, !P6 ;  /* 0x000000094100780c */ /* 0x000fe200077c1670 */
[----:B------:R-:W-:-:S03]  /*3960*/  @!P5 IMAD R45, R45, R22, RZ ;  /* 0x000000162d2dd224 */ /* 0x000fc600078e02ff */
[----:B------:R1:W-:Y:S01]  /*3970*/  @!P4 STG.E.U8 desc[UR54][R6.64+0x28], R9 ;  /* 0x000028090600c986 */ /* 0x0003e2000c101136 */
[-C--:B0-----:R-:W-:Y:S01]  /*3980*/  @!P0 IMAD R3, R46, R22.reuse, RZ ;  /* 0x000000162e038224 */ /* 0x081fe200078e02ff */
[----:B------:R-:W-:Y:S01]  /*3990*/  ISETP.GE.AND P4, PT, R68, 0x3a, PT ;  /* 0x0000003a4400780c */ /* 0x000fe20003f86270 */
[-C--:B------:R-:W-:Y:S01]  /*39a0*/  @!P1 IMAD R47, R47, R22.reuse, RZ ;  /* 0x000000162f2f9224 */ /* 0x080fe200078e02ff */
[----:B------:R-:W-:Y:S01]  /*39b0*/  @!P5 STG.E.U8 desc[UR54][R6.64+0x29], R45 ;  /* 0x0000292d0600d986 */ /* 0x000fe2000c101136 */
[-C--:B------:R-:W-:Y:S01]  /*39c0*/  @!P2 IMAD R11, R48, R22.reuse, RZ ;  /* 0x00000016300ba224 */ /* 0x080fe200078e02ff */
[----:B------:R-:W-:Y:S02]  /*39d0*/  ISETP.GE.AND P5, PT, R68, 0x39, PT ;  /* 0x000000394400780c */ /* 0x000fe40003fa6270 */
[----:B------:R0:W-:Y:S01]  /*39e0*/  @!P0 STG.E.U8 desc[UR54][R4.64+0x28], R3 ;  /* 0x0000280304008986 */ /* 0x0001e2000c101136 */
[C---:B------:R-:W-:Y:S02]  /*39f0*/  ISETP.LT.OR P0, PT, R65.reuse, 0x1, !P3 ;  /* 0x000000014100780c */ /* 0x040fe40005f01670 */
[C---:B------:R-:W-:Y:S01]  /*3a00*/  ISETP.LT.OR P3, PT, R65.reuse, 0x9, !P3 ;  /* 0x000000094100780c */ /* 0x040fe20005f61670 */
[----:B------:R-:W-:Y:S01]  /*3a10*/  @!P1 STG.E.U8 desc[UR54][R4.64+0x29], R47 ;  /* 0x0000292f04009986 */ /* 0x000fe2000c101136 */
[C---:B------:R-:W-:Y:S01]  /*3a20*/  ISETP.LT.OR P1, PT, R65.reuse, 0x1, !P5 ;  /* 0x000000014100780c */ /* 0x040fe20006f21670 */
[----:B-1----:R-:W-:Y:S01]  /*3a30*/  @!P6 IMAD R9, R50, R22, RZ ;  /* 0x000000163209e224 */ /* 0x002fe200078e02ff */
[C---:B------:R-:W-:Y:S01]  /*3a40*/  ISETP.LT.OR P5, PT, R65.reuse, 0x9, !P5 ;  /* 0x000000094100780c */ /* 0x040fe20006fa1670 */
[----:B------:R1:W-:Y:S01]  /*3a50*/  @!P2 STG.E.U8 desc[UR54][R6.64+0x30], R11 ;  /* 0x0000300b0600a986 */ /* 0x0003e2000c101136 */
[----:B------:R-:W-:-:S02]  /*3a60*/  ISETP.LT.OR P2, PT, R65, 0x1, !P4 ;  /* 0x000000014100780c */ /* 0x000fc40006741670 */
[----:B------:R-:W-:-:S03]  /*3a70*/  ISETP.LT.OR P4, PT, R65, 0x9, !P4 ;  /* 0x000000094100780c */ /* 0x000fc60006781670 */
[-C--:B------:R-:W-:Y:S02]  /*3a80*/  @!P0 IMAD R49, R49, R22.reuse, RZ ;  /* 0x0000001631318224 */ /* 0x080fe400078e02ff */
[-C--:B------:R-:W-:Y:S02]  /*3a90*/  @!P3 IMAD R51, R51, R22.reuse, RZ ;  /* 0x000000163333b224 */ /* 0x080fe400078e02ff */
[-C--:B0-----:R-:W-:Y:S01]  /*3aa0*/  @!P1 IMAD R3, R52, R22.reuse, RZ ;  /* 0x0000001634039224 */ /* 0x081fe200078e02ff */
[----:B------:R0:W-:Y:S01]  /*3ab0*/  @!P0 STG.E.U8 desc[UR54][R6.64+0x31], R49 ;  /* 0x0000313106008986 */ /* 0x0001e2000c101136 */
[-C--:B-1----:R-:W-:Y:S02]  /*3ac0*/  @!P5 IMAD R11, R54, R22.reuse, RZ ;  /* 0x00000016360bd224 */ /* 0x082fe400078e02ff */
[-C--:B------:R-:W-:Y:S01]  /*3ad0*/  @!P2 IMAD R53, R53, R22.reuse, RZ ;  /* 0x000000163535a224 */ /* 0x080fe200078e02ff */
[----:B------:R0:W-:Y:S01]  /*3ae0*/  @!P6 STG.E.U8 desc[UR54][R4.64+0x30], R9 ;  /* 0x000030090400e986 */ /* 0x0001e2000c101136 */
[----:B------:R-:W-:-:S03]  /*3af0*/  @!P4 IMAD R55, R55, R22, RZ ;  /* 0x000000163737c224 */ /* 0x000fc600078e02ff */
[----:B------:R0:W-:Y:S04]  /*3b00*/  @!P3 STG.E.U8 desc[UR54][R4.64+0x31], R51 ;  /* 0x000031330400b986 */ /* 0x0001e8000c101136 */
[----:B------:R0:W-:Y:S04]  /*3b10*/  @!P1 STG.E.U8 desc[UR54][R6.64+0x38], R3 ;  /* 0x0000380306009986 */ /* 0x0001e8000c101136 */
[----:B------:R0:W-:Y:S04]  /*3b20*/  @!P2 STG.E.U8 desc[UR54][R6.64+0x39], R53 ;  /* 0x000039350600a986 */ /* 0x0001e8000c101136 */
[----:B------:R0:W-:Y:S04]  /*3b30*/  @!P5 STG.E.U8 desc[UR54][R4.64+0x38], R11 ;  /* 0x0000380b0400d986 */ /* 0x0001e8000c101136 */
[----:B------:R0:W-:Y:S02]  /*3b40*/  @!P4 STG.E.U8 desc[UR54][R4.64+0x39], R55 ;  /* 0x000039370400c986 */ /* 0x0001e4000c101136 */
.L_x_97:
[----:B------:R-:W-:Y:S05]  /*3b50*/  BSYNC B0 ;  /* 0x0000000000007941 */ /* 0x000fea0003800000 */
.L_x_31:
[----:B------:R-:W-:Y:S01]  /*3b60*/  IMAD.U32 R2, RZ, RZ, UR36 ;  /* 0x00000024ff027e24 */ /* 0x000fe2000f8e00ff */
[----:B------:R-:W-:Y:S01]  /*3b70*/  ULDC.64 UR4, c[0x0][0x650] ;  /* 0x0001940000047ab9 */ /* 0x000fe20000000a00 */
[----:B0-----:R-:W-:Y:S01]  /*3b80*/  IMAD.U32 R3, RZ, RZ, UR37 ;  /* 0x00000025ff037e24 */ /* 0x001fe2000f8e00ff */
[----:B------:R0:W-:Y:S01]  /*3b90*/  SYNCS.ARRIVE.TRANS64.A1T0 RZ, [R62+UR52], RZ ;  /* 0x000000ff3eff79a7 */ /* 0x0001e20008100034 */
[----:B--2---:R-:W-:Y:S01]  /*3ba0*/  PRMT R0, RZ, 0x7610, R0 ;  /* 0x00007610ff007816 */ /* 0x004fe20000000000 */
[----:B------:R-:W-:Y:S01]  /*3bb0*/  IMAD.MOV.U32 R19, RZ, RZ, -0x1 ;  /* 0xffffffffff137424 */ /* 0x000fe200078e00ff */
[----:B------:R-:W-:Y:S01]  /*3bc0*/  LEA R16, P0, R2, R16, 0x1 ;  /* 0x0000001002107211 */ /* 0x000fe200078008ff */
[----:B------:R-:W-:Y:S02]  /*3bd0*/  IMAD.MOV.U32 R18, RZ, RZ, -0x1 ;  /* 0xffffffffff127424 */ /* 0x000fe400078e00ff */
[----:B------:R-:W-:Y:S01]  /*3be0*/  IMAD.MOV.U32 R2, RZ, RZ, -0x1 ;  /* 0xffffffffff027424 */ /* 0x000fe200078e00ff */
[----:B------:R-:W-:-:S02]  /*3bf0*/  IADD3.X R17, R17, UR51, RZ, P0, !PT ;  /* 0x0000003311117c10 */ /* 0x000fc400087fe4ff */
[----:B------:R-:W-:-:S04]  /*3c00*/  ISETP.GE.U32.AND P0, PT, R16, UR4, PT ;  /* 0x0000000410007c0c */ /* 0x000fc8000bf06070 */
[----:B------:R-:W-:-:S13]  /*3c10*/  ISETP.GE.U32.AND.EX P0, PT, R17, UR5, PT, P0 ;  /* 0x0000000511007c0c */ /* 0x000fda000bf06100 */
[----:B0-----:R-:W-:Y:S05]  /*3c20*/  @P0 BRA `(.L_x_98) ;  /* 0x0000000400740947 */ /* 0x001fea0003800000 */
[----:B------:R-:W0:Y:S01]  /*3c30*/  S2UR UR6, SR_CTAID.X ;  /* 0x00000000000679c3 */ /* 0x000e220000002500 */
[----:B------:R-:W-:Y:S01]  /*3c40*/  ULDC.64 UR4, c[0x0][0x628] ;  /* 0x00018a0000047ab9 */ /* 0x000fe20000000a00 */
[----:B------:R-:W-:Y:S01]  /*3c50*/  ULDC UR7, c[0x0][0x150] ;  /* 0x0000540000077ab9 */ /* 0x000fe20000000800 */
[----:B------:R-:W-:Y:S01]  /*3c60*/  ISETP.NE.U32.AND P0, PT, RZ, UR4, PT ;  /* 0x00000004ff007c0c */ /* 0x000fe2000bf05070 */
[----:B------:R-:W-:Y:S01]  /*3c70*/  ULDC UR15, c[0x0][0x630] ;  /* 0x00018c00000f7ab9 */ /* 0x000fe20000000800 */
[C---:B------:R-:W-:Y:S02]  /*3c80*/  R2UR UR16, R16.reuse ;  /* 0x00000000101072ca */ /* 0x040fe400000e0000 */
[----:B------:R-:W-:Y:S01]  /*3c90*/  ISETP.NE.AND.EX P0, PT, RZ, UR5, PT, P0 ;  /* 0x00000005ff007c0c */ /* 0x000fe2000bf05300 */
[----:B------:R-:W2:Y:S01]  /*3ca0*/  S2UR UR19, SR_CTAID.Y ;  /* 0x00000000001379c3 */ /* 0x000ea20000002600 */
[----:B------:R-:W-:Y:S02]  /*3cb0*/  R2UR UR12, R16 ;  /* 0x00000000100c72ca */ /* 0x000fe400000e0000 */
[----:B------:R-:W-:-:S02]  /*3cc0*/  R2UR UR13, R17 ;  /* 0x00000000110d72ca */ /* 0x000fc400000e0000 */
[----:B0-----:R-:W-:-:S05]  /*3cd0*/  I2FP.F32.U32 R0, UR6 ;  /* 0x0000000600007c45 */ /* 0x001fca0008201000 */
[----:B------:R-:W-:Y:S01]  /*3ce0*/  FMUL R0, R0, UR7 ;  /* 0x0000000700007c20 */ /* 0x000fe20008400000 */
[----:B------:R-:W-:Y:S01]  /*3cf0*/  ULDC UR7, c[0x0][0x154] ;  /* 0x0000550000077ab9 */ /* 0x000fe20000000800 */
[----:B--2---:R-:W-:-:S04]  /*3d00*/  I2FP.F32.U32 R2, UR19 ;  /* 0x0000001300027c45 */ /* 0x004fc80008201000 */
[----:B------:R-:W0:Y:S01]  /*3d10*/  F2I.U32.TRUNC.NTZ R0, R0 ;  /* 0x0000000000007305 */ /* 0x000e22000020f000 */
[----:B------:R-:W-:Y:S01]  /*3d20*/  FMUL R2, R2, UR7 ;  /* 0x0000000702027c20 */ /* 0x000fe20008400000 */
[----:B------:R-:W-:Y:S06]  /*3d30*/  @!P0 BRA `(.L_x_99) ;  /* 0x0000000000308947 */ /* 0x000fec0003800000 */
        /* <DEDUP_REMOVED lines=12> */
.L_x_99:
[----:B------:R-:W-:Y:S01]  /*3e00*/  USHF.R.U64 UR8, UR12, UR15, UR13 ;  /* 0x0000000f0c087299 */ /* 0x000fe2000800120d */
[----:B------:R-:W-:Y:S01]  /*3e10*/  R2UR UR5, R17 ;  /* 0x00000000110572ca */ /* 0x000fe200000e0000 */
[----:B------:R-:W-:Y:S01]  /*3e20*/  USHF.R.U32.HI UR4, URZ, UR15, UR13 ;  /* 0x0000000f3f047299 */ /* 0x000fe2000801160d */
[----:B------:R-:W2:Y:S01]  /*3e30*/  F2I.U32.TRUNC.NTZ R2, R2 ;  /* 0x0000000200027305 */ /* 0x000ea2000020f000 */
[----:B------:R-:W-:Y:S01]  /*3e40*/  UIADD3 UR9, UP0, URZ, -UR8, URZ ;  /* 0x800000083f097290 */ /* 0x000fe2000ff1e03f */
[----:B------:R-:W-:Y:S01]  /*3e50*/  ULDC.64 UR10, c[0x0][0x620] ;  /* 0x00018800000a7ab9 */ /* 0x000fe20000000a00 */
[----:B------:R-:W-:Y:S02]  /*3e60*/  ULDC UR12, c[0x0][0x144] ;  /* 0x00005100000c7ab9 */ /* 0x000fe40000000800 */
[----:B------:R-:W-:Y:S01]  /*3e70*/  UIADD3.X UR4, URZ, ~UR4, URZ, UP0, !UPT ;  /* 0x800000043f047290 */ /* 0x000fe200087fe43f */
[----:B------:R-:W-:Y:S01]  /*3e80*/  ULDC UR24, c[0x0][0x148] ;  /* 0x0000520000187ab9 */ /* 0x000fe20000000800 */
[----:B------:R-:W-:-:S02]  /*3e90*/  ULDC UR22, c[0x0][0x648] ;  /* 0x0001920000167ab9 */ /* 0x000fc40000000800 */
[----:B------:R-:W-:Y:S01]  /*3ea0*/  UIMAD UR7, UR4, UR10, URZ ;  /* 0x0000000a040772a4 */ /* 0x000fe2000f8e023f */
[----:B------:R-:W-:Y:S02]  /*3eb0*/  ULDC UR23, c[0x0][0x638] ;  /* 0x00018e0000177ab9 */ /* 0x000fe40000000800 */
[----:B------:R-:W-:Y:S01]  /*3ec0*/  UMOV UR4, UR16 ;  /* 0x0000001000047c82 */ /* 0x000fe20008000000 */
[----:B------:R-:W-:Y:S01]  /*3ed0*/  UIMAD UR7, UR9, UR11, UR7 ;  /* 0x0000000b090772a4 */ /* 0x000fe2000f8e0207 */
[----:B0-----:R-:W-:Y:S01]  /*3ee0*/  R2UR UR11, R0 ;  /* 0x00000000000b72ca */ /* 0x001fe200000e0000 */
[----:B------:R-:W-:Y:S01]  /*3ef0*/  UIMAD.WIDE.U32 UR4, UR9, UR10, UR4 ;  /* 0x0000000a090472a5 */ /* 0x000fe2000f8e0004 */
[----:B--2---:R-:W-:Y:S01]  /*3f00*/  R2UR UR13, R2 ;  /* 0x00000000020d72ca */ /* 0x004fe200000e0000 */
[----:B------:R-:W-:Y:S01]  /*3f10*/  ULDC UR16, c[0x0][0x608] ;  /* 0x0001820000107ab9 */ /* 0x000fe20000000800 */
[----:B------:R-:W-:Y:S01]  /*3f20*/  ULDC UR10, c[0x0][0x618] ;  /* 0x00018600000a7ab9 */ /* 0x000fe20000000800 */
[----:B------:R-:W-:Y:S01]  /*3f30*/  UIADD3 UR7, UR5, UR7, URZ ;  /* 0x0000000705077290 */ /* 0x000fe2000fffe03f */
[----:B------:R-:W-:-:S03]  /*3f40*/  ULDC UR9, c[0x0][0x600] ;  /* 0x0001800000097ab9 */ /* 0x000fc60000000800 */
[----:B------:R-:W-:Y:S02]  /*3f50*/  USHF.R.U64 UR14, UR4, UR10, UR7 ;  /* 0x0000000a040e7299 */ /* 0x000fe40008001207 */
[----:B------:R-:W-:Y:S01]  /*3f60*/  USHF.R.U32.HI UR7, URZ, UR10, UR7 ;  /* 0x0000000a3f077299 */ /* 0x000fe20008011607 */
[----:B------:R-:W-:Y:S02]  /*3f70*/  ULDC.64 UR4, c[0x0][0x640] ;  /* 0x0001900000047ab9 */ /* 0x000fe40000000a00 */
[----:B------:R-:W-:Y:S01]  /*3f80*/  ULDC UR10, c[0x0][0x658] ;  /* 0x00019600000a7ab9 */ /* 0x000fe20000000800 */
[----:B------:R-:W-:Y:S01]  /*3f90*/  ISETP.NE.U32.AND P0, PT, RZ, UR4, PT ;  /* 0x00000004ff007c0c */ /* 0x000fe2000bf05070 */
[----:B------:R-:W-:Y:S02]  /*3fa0*/  USHF.R.U64 UR17, UR14, UR16, UR7 ;  /* 0x000000100e117299 */ /* 0x000fe40008001207 */
[----:B------:R-:W-:Y:S01]  /*3fb0*/  USHF.R.U32.HI UR7, URZ, UR16, UR7 ;  /* 0x000000103f077299 */ /* 0x000fe20008011607 */
[----:B------:R-:W-:Y:S01]  /*3fc0*/  ISETP.NE.AND.EX P0, PT, RZ, UR5, PT, P0 ;  /* 0x00000005ff007c0c */ /* 0x000fe2000bf05300 */
[----:B------:R-:W-:-:S02]  /*3fd0*/  UIADD3 UR11, -UR11, URZ, URZ ;  /* 0x0000003f0b0b7290 */ /* 0x000fc4000fffe13f */
[----:B------:R-:W-:Y:S02]  /*3fe0*/  USHF.R.U64 UR16, UR17, UR10, UR7 ;  /* 0x0000000a11107299 */ /* 0x000fe40008001207 */
[----:B------:R-:W-:Y:S02]  /*3ff0*/  UIADD3 UR20, -UR13, URZ, URZ ;  /* 0x0000003f0d147290 */ /* 0x000fe4000fffe13f */
[----:B------:R-:W-:Y:S02]  /*4000*/  UIMAD UR21, UR12, UR11, UR6 ;  /* 0x0000000b0c1572a4 */ /* 0x000fe4000f8e0206 */
[----:B------:R-:W-:Y:S02]  /*4010*/  UIADD3 UR15, UR9, -0x1, URZ ;  /* 0xffffffff090f7890 */ /* 0x000fe4000fffe03f */
[----:B------:R-:W-:Y:S01]  /*4020*/  USHF.R.U32.HI UR13, URZ, UR10, UR7 ;  /* 0x0000000a3f0d7299 */ /* 0x000fe20008011607 */
[----:B------:R-:W-:Y:S01]  /*4030*/  UMOV UR12, UR16 ;  /* 0x00000010000c7c82 */ /* 0x000fe20008000000 */
[----:B------:R-:W-:Y:S10]  /*4040*/  @!P0 BRA `(.L_x_100) ;  /* 0x0000000000288947 */ /* 0x000ff40003800000 */
        /* <DEDUP_REMOVED lines=10> */
.L_x_100:
[----:B------:R-:W-:Y:S01]  /*40f0*/  UISETP.NE.AND UP0, UPT, UR48, URZ, UPT ;  /* 0x0000003f3000728c */ /* 0x000fe2000bf05270 */
[----:B------:R-:W-:Y:S01]  /*4100*/  IMAD.MOV.U32 R0, RZ, RZ, 0x1 ;  /* 0x00000001ff007424 */ /* 0x000fe200078e00ff */
[----:B------:R-:W-:Y:S01]  /*4110*/  USHF.R.U64 UR4, UR12, UR22, UR13 ;  /* 0x000000160c047299 */ /* 0x000fe2000800120d */
[----:B------:R-:W-:Y:S01]  /*4120*/  IMAD.U32 R2, RZ, RZ, UR8 ;  /* 0x00000008ff027e24 */ /* 0x000fe2000f8e00ff */
[----:B------:R-:W-:Y:S02]  /*4130*/  ULOP3.LUT UR17, UR17, UR42, URZ, 0xc0, !UPT ;  /* 0x0000002a11117292 */ /* 0x000fe4000f8ec03f */
[----:B------:R-:W-:Y:S02]  /*4140*/  UIADD3 UR5, -UR4, URZ, URZ ;  /* 0x0000003f04057290 */ /* 0x000fe4000fffe13f */
[----:B------:R-:W-:Y:S02]  /*4150*/  ULOP3.LUT UR15, UR14, UR15, URZ, 0xc0, !UPT ;  /* 0x0000000f0e0f7292 */ /* 0x000fe4000f8ec03f */
[----:B------:R-:W-:-:S02]  /*4160*/  UIMAD UR4, UR39, UR4, UR17 ;  /* 0x00000004270472a4 */ /* 0x000fc4000f8e0211 */
        /* <DEDUP_REMOVED lines=9> */
.L_x_98:
[----:B------:R-:W-:Y:S02]  /*4200*/  LOP3.LUT P0, RZ, R0, 0xff, RZ, 0xc0, !PT ;  /* 0x000000ff00ff7812 */ /* 0x000fe4000780c0ff */
[----:B------:R-:W-:-:S11]  /*4210*/  LOP3.LUT R66, R66, 0x1, RZ, 0x3c, !PT ;  /* 0x0000000142427812 */ /* 0x000fd600078e3cff */
[----:B------:R-:W-:Y:S05]  /*4220*/  @P0 BRA `(.L_x_101) ;  /* 0xffffffd400040947 */ /* 0x000fea000383ffff */
[----:B------:R-:W-:Y:S05]  /*4230*/  EXIT ;  /* 0x000000000000794d */ /* 0x000fea0003800000 */
.L_x_12:
[----:B------:R-:W-:-:S08]  /*4240*/  ISETP.NE.AND P0, PT, RZ, UR8, PT ;  /* 0x00000008ff007c0c */ /* 0x000fd0000bf05270 */
[----:B-----5:R-:W0:-:S00]  /*4250*/  USETMAXREG.DEALLOC.CTAPOOL 0x28 ;  /* 0x00000028000079c8 */ /* 0x020e0000080e0500 */
[----:B------:R-:W-:Y:S05]  /*4260*/  @P0 EXIT ;  /* 0x000000000000094d */ /* 0x000fea0003800000 */
[----:B0-----:R-:W-:Y:S01]  /*4270*/  LOP3.LUT P0, RZ, R0, 0xff, RZ, 0xc0, !PT ;  /* 0x000000ff00ff7812 */ /* 0x001fe2000780c0ff */
[----:B------:R-:W-:Y:S02]  /*4280*/  IMAD.MOV.U32 R8, RZ, RZ, 0x1 ;  /* 0x00000001ff087424 */ /* 0x000fe400078e00ff */
[----:B------:R-:W-:-:S10]  /*4290*/  IMAD.MOV.U32 R0, RZ, RZ, RZ ;  /* 0x000000ffff007224 */ /* 0x000fd400078e00ff */
[----:B------:R-:W-:Y:S05]  /*42a0*/  @!P0 BRA `(.L_x_102) ;  /* 0x0000000c00108947 */ /* 0x000fea0003800000 */
[----:B------:R-:W-:Y:S01]  /*42b0*/  LOP3.LUT P0, RZ, R4, 0x1f, RZ, 0xc0, !PT ;  /* 0x0000001f04ff7812 */ /* 0x000fe2000780c0ff */
[----:B------:R-:W-:Y:S01]  /*42c0*/  ULDC UR5, c[0x0][0x658] ;  /* 0x0001960000057ab9 */ /* 0x000fe20000000800 */
[----:B------:R-:W-:Y:S01]  /*42d0*/  UMOV UR6, 0xffffffff ;  /* 0xffffffff00067882 */ /* 0x000fe20000000000 */
[----:B------:R-:W-:Y:S01]  /*42e0*/  BSSY B0, `(.L_x_102) ;  /* 0x00000c0000007945 */ /* 0x000fe20003800000 */
[----:B------:R-:W-:Y:S01]  /*42f0*/  USHF.L.U32 UR6, UR6, UR5, URZ ;  /* 0x0000000506067299 */ /* 0x000fe2000800063f */
[C---:B------:R-:W-:Y:S01]  /*4300*/  ISETP.NE.AND P3, PT, R3.reuse, RZ, PT ;  /* 0x000000ff0300720c */ /* 0x040fe20003f65270 */
[----:B------:R-:W-:Y:S01]  /*4310*/  IMAD.MOV.U32 R9, RZ, RZ, 0x1 ;  /* 0x00000001ff097424 */ /* 0x000fe200078e00ff */
[----:B------:R-:W-:Y:S01]  /*4320*/  ISETP.NE.OR P0, PT, R3, RZ, !P0 ;  /* 0x000000ff0300720c */ /* 0x000fe20004705670 */
[----:B------:R-:W-:Y:S01]  /*4330*/  IMAD.MOV.U32 R8, RZ, RZ, 0x1 ;  /* 0x00000001ff087424 */ /* 0x000fe200078e00ff */
[----:B------:R-:W-:Y:S01]  /*4340*/  ULDC UR4, c[0x0][0x600] ;  /* 0x0001800000047ab9 */ /* 0x000fe20000000800 */
[----:B------:R-:W-:Y:S01]  /*4350*/  IMAD.MOV.U32 R0, RZ, RZ, RZ ;  /* 0x000000ffff007224 */ /* 0x000fe200078e00ff */
[----:B------:R-:W-:Y:S01]  /*4360*/  UMOV UR7, 0x1 ;  /* 0x0000000100077882 */ /* 0x000fe20000000000 */
[----:B------:R-:W-:-:S02]  /*4370*/  UIADD3 UR21, UR49, 0x1, URZ ;  /* 0x0000000131157890 */ /* 0x000fc4000fffe03f */
[----:B------:R-:W-:Y:S02]  /*4380*/  ULOP3.LUT UR20, UR46, 0x2, URZ, 0xfc, !UPT ;  /* 0x000000022e147892 */ /* 0x000fe4000f8efc3f */
[----:B------:R-:W-:Y:S02]  /*4390*/  UIADD3 UR4, UR4, -0x1, URZ ;  /* 0xffffffff04047890 */ /* 0x000fe4000fffe03f */
[----:B------:R-:W-:Y:S02]  /*43a0*/  USHF.L.U32 UR5, UR7, UR5, URZ ;  /* 0x0000000507057299 */ /* 0x000fe4000800063f */
[----:B------:R-:W-:Y:S01]  /*43b0*/  ULOP3.LUT UR6, URZ, UR6, URZ, 0x33, !UPT ;  /* 0x000000063f067292 */ /* 0x000fe2000f8e333f */
[----:B------:R-:W-:-:S11]  /*43c0*/  ULDC.64 UR18, c[0x0][0x198] ;  /* 0x0000660000127ab9 */ /* 0x000fd60000000a00 */
.L_x_114:
[----:B------:R-:W-:-:S03]  /*43d0*/  UMOV UR7, 0xffffffff ;  /* 0xffffffff00077882 */ /* 0x000fc60000000000 */
[----:B-1----:R-:W-:Y:S05]  /*43e0*/  BRA.DIV UR7, `(.L_x_103) ;  /* 0x0000000e07d87947 */ /* 0x002fea000b800000 */
[----:B------:R-:W-:-:S13]  /*43f0*/  ELECT P6, URZ, PT ;  /* 0x00000000003f782f */ /* 0x000fda00038c0000 */
.L_x_127:
[----:B------:R-:W0:Y:S01]  /*4400*/  LDC R3, c[0x0][0x28c] ;  /* 0x0000a300ff037b82 */ /* 0x000e220000000800 */
[----:B------:R-:W-:Y:S01]  /*4410*/  BSSY B1, `(.L_x_104) ;  /* 0x0000035000017945 */ /* 0x000fe20003800000 */
[----:B0-----:R-:W-:-:S13]  /*4420*/  ISETP.LT.OR P6, PT, R3, 0x1, !P6 ;  /* 0x000000010300780c */ /* 0x001fda00077c1670 */
[----:B------:R-:W-:Y:S05]  /*4430*/  @P6 BRA `(.L_x_105) ;  /* 0x0000000000c86947 */ /* 0x000fea0003800000 */
[----:B------:R-:W-:Y:S02]  /*4440*/  IMAD.SHL.U32 R18, R18, 0x40, RZ ;  /* 0x0000004012127824 */ /* 0x000fe400078e00ff */
[----:B------:R-:W-:Y:S02]  /*4450*/  IMAD.SHL.U32 R19, R19, 0x40, RZ ;  /* 0x0000004013137824 */ /* 0x000fe400078e00ff */
[----:B------:R-:W-:Y:S02]  /*4460*/  IMAD.MOV.U32 R11, RZ, RZ, RZ ;  /* 0x000000ffff0b7224 */ /* 0x000fe400078e00ff */
[----:B------:R-:W-:Y:S02]  /*4470*/  IMAD.U32 R12, RZ, RZ, UR21 ;  /* 0x00000015ff0c7e24 */ /* 0x000fe4000f8e00ff */
[----:B------:R-:W-:Y:S02]  /*4480*/  IMAD.MOV.U32 R3, RZ, RZ, R8 ;  /* 0x000000ffff037224 */ /* 0x000fe400078e0008 */
[----:B------:R-:W-:-:S07]  /*4490*/  IMAD.MOV.U32 R4, RZ, RZ, R0 ;  /* 0x000000ffff047224 */ /* 0x000fce00078e0000 */
.L_x_109:
[----:B------:R-:W0:Y:S01]  /*44a0*/  S2R R6, SR_CgaCtaId ;  /* 0x0000000000067919 */ /* 0x000e220000008800 */
[----:B-1----:R-:W-:-:S04]  /*44b0*/  MOV R5, 0x400 ;  /* 0x0000040000057802 */ /* 0x002fc80000000f00 */
[----:B0-----:R-:W-:Y:S02]  /*44c0*/  LEA R7, R6, R5, 0x18 ;  /* 0x0000000506077211 */ /* 0x001fe400078ec0ff */
[----:B------:R-:W-:Y:S01]  /*44d0*/  SHF.L.U32 R5, R3, 0x1f, RZ ;  /* 0x0000001f03057819 */ /* 0x000fe200000006ff */
[----:B------:R-:W0:Y:S02]  /*44e0*/  @!P3 LDC R6, c[0x0][0x500] ;  /* 0x00014000ff06bb82 */ /* 0x000e240000000800 */
[----:B------:R-:W-:-:S04]  /*44f0*/  IMAD R10, R4, 0x8, R7 ;  /* 0x00000008040a7824 */ /* 0x000fc800078e0207 */
[----:B------:R-:W1:Y:S02]  /*4500*/  SYNCS.PHASECHK.TRANS64.TRYWAIT P1, [R10+URZ+0x20], R5 ;  /* 0x000020050a0075a7 */ /* 0x000e64000802017f */
[----:B-1----:R-:W-:Y:S05]  /*4510*/  @!P1 BRA `(.L_x_106) ;  /* 0x0000000c00ac9947 */ /* 0x002fea0003800000 */
.L_x_128:
[----:B------:R-:W-:Y:S01]  /*4520*/  UPRMT UR7, UR20, 0x9910, URZ ;  /* 0x0000991014077896 */ /* 0x000fe2000800003f */
[----:B0-----:R0:W-:Y:S03]  /*4530*/  @!P3 SYNCS.ARRIVE.TRANS64 RZ, [R10+URZ], R6 ;  /* 0x000000060affb9a7 */ /* 0x0011e6000800003f */
[----:B------:R-:W-:-:S06]  /*4540*/  UISETP.NE.AND UP0, UPT, UR7, 0x2, UPT ;  /* 0x000000020700788c */ /* 0x000fcc000bf05270 */
[----:B------:R-:W-:-:S13]  /*4550*/  PLOP3.LUT P1, PT, PT, PT, UP0, 0x80, 0x0 ;  /* 0x000000000000781c */ /* 0x000fda0003f2f008 */
[----:B0-----:R-:W-:Y:S05]  /*4560*/  @P1 BRA `(.L_x_107) ;  /* 0x0000000000041947 */ /* 0x001fea0003800000 */
[----:B------:R-:W-:Y:S01]  /*4570*/  BPT.TRAP 0x1 ;  /* 0x000000040000795c */ /* 0x000fe20000300000 */
.L_x_107:
[----:B------:R-:W-:Y:S05]  /*4580*/  @P0 BRA `(.L_x_108) ;  /* 0x0000000000040947 */ /* 0x000fea0003800000 */
[----:B------:R-:W-:Y:S01]  /*4590*/  BPT.TRAP 0x1 ;  /* 0x000000040000795c */ /* 0x000fe20000300000 */
.L_x_108:
[----:B------:R-:W-:Y:S01]  /*45a0*/  IMAD R7, R4, 0x800, R7 ;  /* 0x0000080004077824 */ /* 0x000fe200078e0207 */
[----:B------:R-:W-:Y:S01]  /*45b0*/  R2UR UR9, R10 ;  /* 0x000000000a0972ca */ /* 0x000fe200000e0000 */
[----:B------:R-:W-:Y:S01]  /*45c0*/  VIADD R12, R12, 0xffffffff ;  /* 0xffffffff0c0c7836 */ /* 0x000fe20000000000 */
[----:B------:R-:W-:Y:S01]  /*45d0*/  UIADD3 UR14, UP0, UR18, 0xf0, URZ ;  /* 0x000000f0120e7890 */ /* 0x000fe2000ff1e03f */
[----:B------:R-:W-:Y:S01]  /*45e0*/  R2UR UR11, R19 ;  /* 0x00000000130b72ca */ /* 0x000fe200000e0000 */
[----:B------:R-:W-:Y:S01]  /*45f0*/  UIADD3 UR22, UP1, UR18, 0x1f0, URZ ;  /* 0x000001f012167890 */ /* 0x000fe2000ff3e03f */
[----:B------:R-:W-:Y:S01]  /*4600*/  R2UR UR7, R7 ;  /* 0x00000000070772ca */ /* 0x000fe200000e0000 */
[----:B------:R-:W-:Y:S01]  /*4610*/  UIADD3.X UR15, URZ, UR19, URZ, UP0, !UPT ;  /* 0x000000133f0f7290 */ /* 0x000fe200087fe43f */
[C---:B------:R-:W-:Y:S01]  /*4620*/  R2UR UR10, R11.reuse ;  /* 0x000000000b0a72ca */ /* 0x040fe200000e0000 */
[----:B------:R-:W-:Y:S01]  /*4630*/  VIADD R4, R4, 0x1 ;  /* 0x0000000104047836 */ /* 0x000fe20000000000 */
[----:B------:R-:W-:Y:S01]  /*4640*/  R2UR UR12, R2 ;  /* 0x00000000020c72ca */ /* 0x000fe200000e0000 */
[----:B------:R-:W-:Y:S01]  /*4650*/  UIADD3.X UR23, URZ, UR19, URZ, UP1, !UPT ;  /* 0x000000133f177290 */ /* 0x000fe20008ffe43f */
[----:B------:R-:W-:Y:S01]  /*4660*/  R2UR UR13, R18 ;  /* 0x00000000120d72ca */ /* 0x000fe200000e0000 */
[----:B------:R-:W-:Y:S01]  /*4670*/  UMOV UR16, 0x0 ;  /* 0x0000000000107882 */ /* 0x000fe20000000000 */
[----:B------:R-:W-:Y:S01]  /*4680*/  ISETP.GT.AND P2, PT, R12, 0x1, PT ;  /* 0x000000010c00780c */ /* 0x000fe20003f44270 */
[----:B------:R-:W-:Y:S01]  /*4690*/  UMOV UR17, 0x10000000 ;  /* 0x1000000000117882 */ /* 0x000fe20000000000 */
[----:B------:R-:W-:Y:S01]  /*46a0*/  ISETP.NE.AND P1, PT, R4, 0x4, PT ;  /* 0x000000040400780c */ /* 0x000fe20003f25270 */
[----:B------:R-:W-:-:S02]  /*46b0*/  VIADD R11, R11, 0x20 ;  /* 0x000000200b0b7836 */ /* 0x000fc40000000000 */
[----:B------:R-:W-:Y:S01]  /*46c0*/  UIADD3 UR8, UR7, 0x180, URZ ;  /* 0x0000018007087890 */ /* 0x000fe2000fffe03f */
[----:B------:R-:W-:Y:S01]  /*46d0*/  SEL R6, RZ, 0x1, P1 ;  /* 0x00000001ff067807 */ /* 0x000fe20000800000 */
[----:B------:R-:W-:Y:S01]  /*46e0*/  UIADD3 UR7, UR7, 0x2180, URZ ;  /* 0x0000218007077890 */ /* 0x000fe2000fffe03f */
[----:B------:R-:W-:Y:S02]  /*46f0*/  SEL R4, R4, RZ, P1 ;  /* 0x000000ff04047207 */ /* 0x000fe40000800000 */
[----:B------:R-:W-:-:S04]  /*4700*/  LOP3.LUT R3, R3, R6, RZ, 0x3c, !PT ;  /* 0x0000000603037212 */ /* 0x000fc800078e3cff */
[----:B------:R0:W-:Y:S02]  /*4710*/  UTMALDG.3D [UR8], [UR14], desc[UR16] ;  /* 0x000010080e0075b4 */ /* 0x0001e40008011000 */
[----:B0-----:R-:W-:Y:S01]  /*4720*/  UMOV UR8, UR7 ;  /* 0x0000000700087c82 */ /* 0x001fe20008000000 */
[----:B------:R-:W-:Y:S02]  /*4730*/  UMOV UR11, UR13 ;  /* 0x0000000d000b7c82 */ /* 0x000fe40008000000 */
[----:B------:R0:W-:Y:S02]  /*4740*/  UTMALDG.3D [UR8], [UR22], desc[UR16] ;  /* 0x00001008160075b4 */ /* 0x0001e40008011000 */
[----:B0-----:R-:W-:Y:S05]  /*4750*/  @P2 BRA `(.L_x_109) ;  /* 0xfffffffc00502947 */ /* 0x001fea000383ffff */
.L_x_105:
[----:B------:R-:W-:Y:S05]  /*4760*/  BSYNC B1 ;  /* 0x0000000000017941 */ /* 0x000fea0003800000 */
.L_x_104:
[----:B------:R-:W-:Y:S01]  /*4770*/  LOP3.LUT P4, RZ, R9, 0xff, RZ, 0xc0, !PT ;  /* 0x000000ff09ff7812 */ /* 0x000fe2000788c0ff */
[----:B------:R-:W-:Y:S01]  /*4780*/  VIADD R0, R0, UR49 ;  /* 0x0000003100007c36 */ /* 0x000fe20008000000 */
[----:B------:R-:W-:Y:S01]  /*4790*/  ULDC.64 UR8, c[0x0][0x650] ;  /* 0x0001940000087ab9 */ /* 0x000fe20000000a00 */
[----:B------:R-:W-:Y:S01]  /*47a0*/  BSSY B1, `(.L_x_110) ;  /* 0x0000071000017945 */ /* 0x000fe20003800000 */
[----:B------:R-:W-:Y:S01]  /*47b0*/  IMAD.MOV.U32 R19, RZ, RZ, -0x1 ;  /* 0xffffffffff137424 */ /* 0x000fe200078e00ff */
[----:B------:R-:W-:Y:S01]  /*47c0*/  PRMT R9, RZ, 0x7610, R9 ;  /* 0x00007610ff097816 */ /* 0x000fe20000000009 */
[----:B------:R-:W-:Y:S01]  /*47d0*/  IMAD.MOV.U32 R18, RZ, RZ, -0x1 ;  /* 0xffffffffff127424 */ /* 0x000fe200078e00ff */
[C---:B------:R-:W-:Y:S02]  /*47e0*/  ISETP.GT.U32.AND P1, PT, R0.reuse, 0x3, PT ;  /* 0x000000030000780c */ /* 0x040fe40003f24070 */
[----:B------:R-:W-:Y:S02]  /*47f0*/  SHF.R.U32.HI R2, RZ, 0x2, R0 ;  /* 0x00000002ff027819 */ /* 0x000fe40000011600 */
[----:B------:R-:W-:-:S02]  /*4800*/  LOP3.LUT R0, R0, 0x3, RZ, 0xc0, !PT ;  /* 0x0000000300007812 */ /* 0x000fc400078ec0ff */
[----:B------:R-:W0:Y:S01]  /*4810*/  @P4 S2R R4, SR_CgaCtaId ;  /* 0x0000000000044919 */ /* 0x000e220000008800 */
[----:B------:R-:W-:Y:S02]  /*4820*/  @P4 MOV R3, 0x400 ;  /* 0x0000040000034802 */ /* 0x000fe40000000f00 */
[----:B------:R-:W-:-:S04]  /*4830*/  LOP3.LUT R2, R2, 0x1, RZ, 0xc0, !PT ;  /* 0x0000000102027812 */ /* 0x000fc800078ec0ff */
[----:B------:R-:W-:Y:S02]  /*4840*/  ISETP.NE.U32.AND P2, PT, R2, 0x1, PT ;  /* 0x000000010200780c */ /* 0x000fe40003f45070 */
[----:B0-----:R-:W-:Y:S01]  /*4850*/  @P4 LEA R3, R4, R3, 0x18 ;  /* 0x0000000304034211 */ /* 0x001fe200078ec0ff */
[----:B------:R-:W-:-:S03]  /*4860*/  IMAD.U32 R4, RZ, RZ, UR49 ;  /* 0x00000031ff047e24 */ /* 0x000fc6000f8e00ff */
[----:B------:R0:W-:Y:S01]  /*4870*/  @P4 SYNCS.ARRIVE.TRANS64.A1T0 RZ, [R3+URZ+0x78], RZ ;  /* 0x000078ff03ff49a7 */ /* 0x0001e2000810003f */
[----:B------:R-:W-:Y:S02]  /*4880*/  IADD3 R16, P4, R16, UR36, RZ ;  /* 0x0000002410107c10 */ /* 0x000fe4000ff9e0ff */
[----:B------:R-:W-:Y:S02]  /*4890*/  ISETP.LT.U32.AND P1, PT, R4, 0x4, P1 ;  /* 0x000000040400780c */ /* 0x000fe40000f21070 */
[----:B------:R-:W-:Y:S02]  /*48a0*/  IADD3.X R17, R17, UR47, RZ, P4, !PT ;  /* 0x0000002f11117c10 */ /* 0x000fe4000a7fe4ff */
[----:B------:R-:W-:Y:S02]  /*48b0*/  ISETP.GE.U32.AND P4, PT, R16, UR8, PT ;  /* 0x0000000810007c0c */ /* 0x000fe4000bf86070 */
[----:B0-----:R-:W-:Y:S02]  /*48c0*/  SEL R3, RZ, 0x1, !P1 ;  /* 0x00000001ff037807 */ /* 0x001fe40004800000 */
[----:B------:R-:W-:-:S02]  /*48d0*/  ISETP.GE.U32.AND.EX P1, PT, R17, UR9, PT, P4 ;  /* 0x0000000911007c0c */ /* 0x000fc4000bf26140 */
[----:B------:R-:W-:-:S04]  /*48e0*/  ISETP.GT.U32.AND P2, PT, R4, 0x3, !P2 ;  /* 0x000000030400780c */ /* 0x000fc80005744070 */
[----:B------:R-:W-:-:S04]  /*48f0*/  SEL R2, RZ, 0x1, !P2 ;  /* 0x00000001ff027807 */ /* 0x000fc80005000000 */
[--C-:B------:R-:W-:Y:S01]  /*4900*/  LOP3.LUT R8, R2, R8, R3.reuse, 0x96, !PT ;  /* 0x0000000802087212 */ /* 0x100fe200078e9603 */
[----:B------:R-:W-:Y:S01]  /*4910*/  IMAD.MOV.U32 R2, RZ, RZ, -0x1 ;  /* 0xffffffffff027424 */ /* 0x000fe200078e00ff */
[----:B------:R-:W-:Y:S01]  /*4920*/  PRMT R3, RZ, 0x7610, R3 ;  /* 0x00007610ff037816 */ /* 0x000fe20000000003 */
[----:B------:R-:W-:Y:S06]  /*4930*/  @P1 BRA `(.L_x_111) ;  /* 0x00000004005c1947 */ /* 0x000fec0003800000 */
[----:B------:R-:W0:Y:S01]  /*4940*/  S2UR UR7, SR_CTAID.X ;  /* 0x00000000000779c3 */ /* 0x000e220000002500 */
[----:B------:R-:W-:Y:S01]  /*4950*/  ULDC.64 UR8, c[0x0][0x628] ;  /* 0x00018a0000087ab9 */ /* 0x000fe20000000a00 */
[----:B------:R-:W-:Y:S01]  /*4960*/  ULDC UR10, c[0x0][0x150] ;  /* 0x00005400000a7ab9 */ /* 0x000fe20000000800 */
[----:B------:R-:W-:Y:S01]  /*4970*/  ISETP.NE.U32.AND P1, PT, RZ, UR8, PT ;  /* 0x00000008ff007c0c */ /* 0x000fe2000bf25070 */
[----:B------:R-:W-:Y:S01]  /*4980*/  ULDC UR11, c[0x0][0x630] ;  /* 0x00018c00000b7ab9 */ /* 0x000fe20000000800 */
[----:B------:R-:W-:Y:S01]  /*4990*/  ULDC UR13, c[0x0][0x154] ;  /* 0x00005500000d7ab9 */ /* 0x000fe20000000800 */
[----:B------:R-:W-:Y:S01]  /*49a0*/  IMAD.MOV.U32 R2, RZ, RZ, R16 ;  /* 0x000000ffff027224 */ /* 0x000fe200078e0010 */
[----:B------:R-:W-:Y:S01]  /*49b0*/  ISETP.NE.AND.EX P1, PT, RZ, UR9, PT, P1 ;  /* 0x00000009ff007c0c */ /* 0x000fe2000bf25310 */
[----:B------:R-:W2:Y:S01]  /*49c0*/  S2UR UR12, SR_CTAID.Y ;  /* 0x00000000000c79c3 */ /* 0x000ea20000002600 */
[----:B0-----:R-:W-:-:S05]  /*49d0*/  I2FP.F32.U32 R3, UR7 ;  /* 0x0000000700037c45 */ /* 0x001fca0008201000 */
[----:B------:R-:W-:Y:S01]  /*49e0*/  FMUL R12, R3, UR10 ;  /* 0x0000000a030c7c20 */ /* 0x000fe20008400000 */
[----:B------:R-:W-:-:S05]  /*49f0*/  IMAD.MOV.U32 R3, RZ, RZ, R17 ;  /* 0x000000ffff037224 */ /* 0x000fca00078e0011 */
[----:B------:R-:W-:Y:S05]  /*4a00*/  @!P1 BRA `(.L_x_112) ;  /* 0x0000000000289947 */ /* 0x000fea0003800000 */
[----:B------:R-:W-:Y:S02]  /*4a10*/  ULDC UR10, c[0x0][0x634] ;  /* 0x00018d00000a7ab9 */ /* 0x000fe40000000800 */
[----:B------:R-:W-:-:S05]  /*4a20*/  IADD3 R7, P1, R16, UR10, RZ ;  /* 0x0000000a10077c10 */ /* 0x000fca000ff3e0ff */
[----:B------:R-:W-:-:S04]  /*4a30*/  IMAD.X R11, RZ, RZ, R17, P1 ;  /* 0x000000ffff0b7224 */ /* 0x000fc800008e0611 */
[----:B-1----:R-:W-:-:S04]  /*4a40*/  IMAD.WIDE.U32 R4, R11, UR8, RZ ;  /* 0x000000080b047c25 */ /* 0x002fc8000f8e00ff */
[----:B------:R-:W-:-:S04]  /*4a50*/  IMAD.WIDE.U32 R4, P1, R7, UR9, R4 ;  /* 0x0000000907047c25 */ /* 0x000fc8000f820004 */
[----:B------:R-:W-:-:S04]  /*4a60*/  IMAD.WIDE.U32 R6, R7, UR8, RZ ;  /* 0x0000000807067c25 */ /* 0x000fc8000f8e00ff */
[----:B------:R-:W-:Y:S01]  /*4a70*/  IMAD.X R3, RZ, RZ, RZ, P1 ;  /* 0x000000ffff037224 */ /* 0x000fe200008e06ff */
[----:B------:R-:W-:Y:S01]  /*4a80*/  IADD3 RZ, P1, R7, R4, RZ ;  /* 0x0000000407ff7210 */ /* 0x000fe20007f3e0ff */
[----:B------:R-:W-:-:S04]  /*4a90*/  IMAD.MOV.U32 R2, RZ, RZ, R5 ;  /* 0x000000ffff027224 */ /* 0x000fc800078e0005 */
[----:B------:R-:W-:-:S08]  /*4aa0*/  IMAD.WIDE.U32.X R2, R11, UR9, R2, P1 ;  /* 0x000000090b027c25 */ /* 0x000fd000088e0402 */
.L_x_112:
[--C-:B-1----:R-:W-:Y:S01]  /*4ab0*/  SHF.R.U64 R10, R2, UR11, R3.reuse ;  /* 0x0000000b020a7c19 */ /* 0x102fe20008001203 */
[----:B------:R-:W0:Y:S01]  /*4ac0*/  F2I.U32.TRUNC.NTZ R12, R12 ;  /* 0x0000000c000c7305 */ /* 0x000e22000020f000 */
[----:B------:R-:W-:Y:S01]  /*4ad0*/  SHF.R.U32.HI R2, RZ, UR11, R3 ;  /* 0x0000000bff027c19 */ /* 0x000fe20008011603 */
[----:B------:R-:W-:Y:S01]  /*4ae0*/  ULDC.64 UR8, c[0x0][0x620] ;  /* 0x0001880000087ab9 */ /* 0x000fe20000000a00 */
[----:B------:R-:W-:Y:S01]  /*4af0*/  IADD3 R5, P1, RZ, -R10, RZ ;  /* 0x8000000aff057210 */ /* 0x000fe20007f3e0ff */
[----:B------:R-:W-:Y:S01]  /*4b00*/  ULDC.64 UR14, c[0x0][0x640] ;  /* 0x00019000000e7ab9 */ /* 0x000fe20000000a00 */
[----:B--2---:R-:W-:Y:S01]  /*4b10*/  I2FP.F32.U32 R4, UR12 ;  /* 0x0000000c00047c45 */ /* 0x004fe20008201000 */
[----:B------:R-:W1:Y:S01]  /*4b20*/  LDC R14, c[0x0][0x610] ;  /* 0x00018400ff0e7b82 */ /* 0x000e620000000800 */
[----:B------:R-:W-:Y:S01]  /*4b30*/  ULDC UR11, c[0x0][0x658] ;  /* 0x00019600000b7ab9 */ /* 0x000fe20000000800 */
[----:B------:R-:W-:Y:S01]  /*4b40*/  IMAD.X R2, RZ, RZ, ~R2, P1 ;  /* 0x000000ffff027224 */ /* 0x000fe200008e0e02 */
[----:B------:R-:W-:Y:S01]  /*4b50*/  ISETP.NE.U32.AND P1, PT, RZ, UR14, PT ;  /* 0x0000000eff007c0c */ /* 0x000fe2000bf25070 */
[----:B------:R-:W-:Y:S01]  /*4b60*/  FMUL R6, R4, UR13 ;  /* 0x0000000d04067c20 */ /* 0x000fe20008400000 */
[----:B------:R-:W-:Y:S01]  /*4b70*/  ULDC UR13, c[0x0][0x648] ;  /* 0x00019200000d7ab9 */ /* 0x000fe20000000800 */
[----:B------:R-:W-:Y:S01]  /*4b80*/  IMAD R4, R2, UR8, RZ ;  /* 0x0000000802047c24 */ /* 0x000fe2000f8e02ff */
[----:B------:R-:W-:Y:S01]  /*4b90*/  ISETP.NE.AND.EX P1, PT, RZ, UR15, PT, P1 ;  /* 0x0000000fff007c0c */ /* 0x000fe2000bf25310 */
[C---:B------:R-:W-:Y:S01]  /*4ba0*/  IMAD.WIDE.U32 R2, R5.reuse, UR8, R16 ;  /* 0x0000000805027c25 */ /* 0x040fe2000f8e0010 */
[----:B0-----:R-:W-:Y:S01]  /*4bb0*/  R2UR UR8, R12 ;  /* 0x000000000c0872ca */ /* 0x001fe200000e0000 */
[----:B------:R-:W0:Y:S02]  /*4bc0*/  F2I.U32.TRUNC.NTZ R6, R6 ;  /* 0x0000000600067305 */ /* 0x000e24000020f000 */
[----:B------:R-:W-:Y:S01]  /*4bd0*/  IMAD R5, R5, UR9, R4 ;  /* 0x0000000905057c24 */ /* 0x000fe2000f8e0204 */
[----:B------:R-:W-:-:S03]  /*4be0*/  ULDC UR9, c[0x0][0x618] ;  /* 0x0001860000097ab9 */ /* 0x000fc60000000800 */
[----:B------:R-:W-:-:S05]  /*4bf0*/  IMAD.IADD R3, R3, 0x1, R5 ;  /* 0x0000000103037824 */ /* 0x000fca00078e0205 */
[--C-:B------:R-:W-:Y:S02]  /*4c00*/  SHF.R.U64 R12, R2, UR9, R3.reuse ;  /* 0x00000009020c7c19 */ /* 0x100fe40008001203 */
[----:B------:R-:W-:Y:S01]  /*4c10*/  SHF.R.U32.HI R3, RZ, UR9, R3 ;  /* 0x00000009ff037c19 */ /* 0x000fe20008011603 */
[----:B------:R-:W-:Y:S01]  /*4c20*/  ULDC UR9, c[0x0][0x608] ;  /* 0x0001820000097ab9 */ /* 0x000fe20000000800 */
[----:B0-----:R-:W-:Y:S02]  /*4c30*/  R2UR UR10, R6 ;  /* 0x00000000060a72ca */ /* 0x001fe400000e0000 */
[--C-:B------:R-:W-:Y:S02]  /*4c40*/  SHF.R.U64 R13, R12, UR9, R3.reuse ;  /* 0x000000090c0d7c19 */ /* 0x100fe40008001203 */
[----:B------:R-:W-:Y:S01]  /*4c50*/  SHF.R.U32.HI R2, RZ, UR9, R3 ;  /* 0x00000009ff027c19 */ /* 0x000fe20008011603 */
[----:B------:R-:W-:-:S03]  /*4c60*/  UIADD3 UR9, -UR8, URZ, URZ ;  /* 0x0000003f08097290 */ /* 0x000fc6000fffe13f */
[--C-:B------:R-:W-:Y:S01]  /*4c70*/  SHF.R.U64 R15, R13, UR11, R2.reuse ;  /* 0x0000000b0d0f7c19 */ /* 0x100fe20008001202 */
[----:B------:R-:W-:Y:S01]  /*4c80*/  ULDC UR8, c[0x0][0x144] ;  /* 0x0000510000087ab9 */ /* 0x000fe20000000800 */
[----:B------:R-:W-:-:S03]  /*4c90*/  SHF.R.U32.HI R3, RZ, UR11, R2 ;  /* 0x0000000bff037c19 */ /* 0x000fc60008011602 */
[----:B------:R-:W-:Y:S01]  /*4ca0*/  IMAD.MOV.U32 R2, RZ, RZ, R15 ;  /* 0x000000ffff027224 */ /* 0x000fe200078e000f */
[----:B------:R-:W-:Y:S06]  /*4cb0*/  @!P1 BRA `(.L_x_113) ;  /* 0x0000000000289947 */ /* 0x000fec0003800000 */
[----:B------:R-:W-:Y:S02]  /*4cc0*/  ULDC UR11, c[0x0][0x64c] ;  /* 0x00019300000b7ab9 */ /* 0x000fe40000000800 */
[----:B------:R-:W-:-:S05]  /*4cd0*/  IADD3 R7, P1, R15, UR11, RZ ;  /* 0x0000000b0f077c10 */ /* 0x000fca000ff3e0ff */
[----:B------:R-:W-:-:S04]  /*4ce0*/  IMAD.X R11, RZ, RZ, R3, P1 ;  /* 0x000000ffff0b7224 */ /* 0x000fc800008e0603 */
[----:B------:R-:W-:-:S04]  /*4cf0*/  IMAD.WIDE.U32 R4, R11, UR14, RZ ;  /* 0x0000000e0b047c25 */ /* 0x000fc8000f8e00ff */
[----:B------:R-:W-:-:S04]  /*4d00*/  IMAD.WIDE.U32 R4, P1, R7, UR15, R4 ;  /* 0x0000000f07047c25 */ /* 0x000fc8000f820004 */
[----:B------:R-:W-:-:S04]  /*4d10*/  IMAD.WIDE.U32 R6, R7, UR14, RZ ;  /* 0x0000000e07067c25 */ /* 0x000fc8000f8e00ff */
[----:B------:R-:W-:Y:S01]  /*4d20*/  IMAD.X R3, RZ, RZ, RZ, P1 ;  /* 0x000000ffff037224 */ /* 0x000fe200008e06ff */
[----:B------:R-:W-:Y:S01]  /*4d30*/  IADD3 RZ, P1, R7, R4, RZ ;  /* 0x0000000407ff7210 */ /* 0x000fe20007f3e0ff */
[----:B------:R-:W-:-:S04]  /*4d40*/  IMAD.MOV.U32 R2, RZ, RZ, R5 ;  /* 0x000000ffff027224 */ /* 0x000fc800078e0005 */
[----:B------:R-:W-:-:S08]  /*4d50*/  IMAD.WIDE.U32.X R2, R11, UR15, R2, P1 ;  /* 0x0000000f0b027c25 */ /* 0x000fd000088e0402 */
.L_x_113:
[----:B------:R-:W-:Y:S01]  /*4d60*/  UISETP.NE.AND UP0, UPT, UR48, URZ, UPT ;  /* 0x0000003f3000728c */ /* 0x000fe2000bf05270 */
[----:B------:R-:W-:Y:S01]  /*4d70*/  SHF.R.U64 R3, R2, UR13, R3 ;  /* 0x0000000d02037c19 */ /* 0x000fe20008001203 */
[----:B------:R-:W-:Y:S01]  /*4d80*/  UIADD3 UR10, -UR10, URZ, URZ ;  /* 0x0000003f0a0a7290 */ /* 0x000fe2000fffe13f */
[----:B------:R-:W-:Y:S01]  /*4d90*/  LOP3.LUT R2, R13, UR6, RZ, 0xc0, !PT ;  /* 0x000000060d027c12 */ /* 0x000fe2000f8ec0ff */
[----:B------:R-:W-:Y:S02]  /*4da0*/  UIMAD UR7, UR8, UR9, UR7 ;  /* 0x00000009080772a4 */ /* 0x000fe4000f8e0207 */
[----:B------:R-:W-:Y:S01]  /*4db0*/  IMAD.MOV R4, RZ, RZ, -R3 ;  /* 0x000000ffff047224 */ /* 0x000fe200078e0a03 */
[----:B------:R-:W-:Y:S01]  /*4dc0*/  ULDC UR8, c[0x0][0x148] ;  /* 0x0000520000087ab9 */ /* 0x000fe20000000800 */
[----:B------:R-:W-:Y:S01]  /*4dd0*/  IMAD R19, R3, UR5, R2 ;  /* 0x0000000503137c24 */ /* 0x000fe2000f8e0202 */
[----:B------:R-:W-:Y:S02]  /*4de0*/  LOP3.LUT R3, R12, UR4, RZ, 0xc0, !PT ;  /* 0x000000040c037c12 */ /* 0x000fe4000f8ec0ff */
[----:B------:R-:W-:Y:S01]  /*4df0*/  @UP0 UIMAD UR7, UR8, UR10, UR12 ;  /* 0x0000000a080702a4 */ /* 0x000fe2000f8e020c */
[----:B------:R-:W-:-:S02]  /*4e00*/  PLOP3.LUT P1, PT, PT, PT, UP0, 0x80, 0x0 ;  /* 0x000000000000781c */ /* 0x000fc40003f2f008 */
[----:B------:R-:W-:Y:S02]  /*4e10*/  ULDC UR8, c[0x0][0x638] ;  /* 0x00018e0000087ab9 */ /* 0x000fe40000000800 */
[----:B------:R-:W-:Y:S02]  /*4e20*/  IMAD R2, R4, UR8, R15 ;  /* 0x0000000804027c24 */ /* 0x000fe4000f8e020f */
[----:B-1----:R-:W-:Y:S01]  /*4e30*/  IMAD R19, R19, R14, UR7 ;  /* 0x0000000713137e24 */ /* 0x002fe2000f8e020e */
[----:B------:R-:W-:Y:S01]  /*4e40*/  ULDC UR7, c[0x0][0x600] ;  /* 0x0001800000077ab9 */ /* 0x000fe20000000800 */
[----:B------:R-:W-:Y:S02]  /*4e50*/  IMAD.MOV.U32 R4, RZ, RZ, 0x1 ;  /* 0x00000001ff047424 */ /* 0x000fe400078e00ff */
[----:B------:R-:W-:-:S03]  /*4e60*/  IMAD R2, R2, UR7, R3 ;  /* 0x0000000702027c24 */ /* 0x000fc6000f8e0203 */
[----:B------:R-:W-:Y:S02]  /*4e70*/  PRMT R3, R4, 0x7610, R3 ;  /* 0x0000761004037816 */ /* 0x000fe40000000003 */
[----:B------:R-:W-:Y:S02]  /*4e80*/  SEL R18, R2, R19, !P1 ;  /* 0x0000001302127207 */ /* 0x000fe40004800000 */
[----:B------:R-:W-:Y:S01]  /*4e90*/  SEL R19, R19, R2, !P1 ;  /* 0x0000000213137207 */ /* 0x000fe20004800000 */
[----:B------:R-:W-:-:S07]  /*4ea0*/  IMAD.MOV.U32 R2, RZ, RZ, R10 ;  /* 0x000000ffff027224 */ /* 0x000fce00078e000a */
.L_x_111:
[----:B------:R-:W-:Y:S05]  /*4eb0*/  BSYNC B1 ;  /* 0x0000000000017941 */ /* 0x000fea0003800000 */
.L_x_110:
[----:B------:R-:W-:-:S13]  /*4ec0*/  LOP3.LUT P1, RZ, R3, 0xff, RZ, 0xc0, !PT ;  /* 0x000000ff03ff7812 */ /* 0x000fda000782c0ff */
[----:B------:R-:W-:Y:S05]  /*4ed0*/  @P1 BRA `(.L_x_114) ;  /* 0xfffffff4003c1947 */ /* 0x000fea000383ffff */
[----:B------:R-:W-:Y:S05]  /*4ee0*/  BSYNC B0 ;  /* 0x0000000000007941 */ /* 0x000fea0003800000 */
.L_x_102:
[----:B------:R-:W-:-:S03]  /*4ef0*/  UMOV UR7, 0xffffffff ;  /* 0xffffffff00077882 */ /* 0x000fc60000000000 */
[----:B------:R-:W-:Y:S05]  /*4f00*/  BRA.DIV UR7, `(.L_x_115) ;  /* 0x0000000607447947 */ /* 0x000fea000b800000 */
[----:B------:R-:W-:-:S13]  /*4f10*/  ELECT P6, URZ, PT ;  /* 0x00000000003f782f */ /* 0x000fda00038c0000 */
.L_x_131:
[----:B------:R-:W-:Y:S04]  /*4f20*/  BSSY B0, `(.L_x_116) ;  /* 0x000002c000007945 */ /* 0x000fe80003800000 */
[----:B------:R-:W-:Y:S05]  /*4f30*/  @!P6 BRA `(.L_x_117) ;  /* 0x0000000000a8e947 */ /* 0x000fea0003800000 */
[----:B------:R-:W-:-:S04]  /*4f40*/  ULOP3.LUT UR7, UR46, 0x2, URZ, 0xfc, !UPT ;  /* 0x000000022e077892 */ /* 0x000fc8000f8efc3f */
[----:B------:R-:W-:-:S06]  /*4f50*/  UISETP.NE.AND UP0, UPT, UR7, 0x3, UPT ;  /* 0x000000030700788c */ /* 0x000fcc000bf05270 */
[----:B------:R-:W-:-:S13]  /*4f60*/  PLOP3.LUT P0, PT, PT, PT, UP0, 0x80, 0x0 ;  /* 0x000000000000781c */ /* 0x000fda0003f0f008 */
[----:B------:R-:W-:Y:S05]  /*4f70*/  @!P0 BRA `(.L_x_118) ;  /* 0x0000000000048947 */ /* 0x000fea0003800000 */
[----:B------:R-:W-:Y:S01]  /*4f80*/  BPT.TRAP 0x1 ;  /* 0x000000040000795c */ /* 0x000fe20000300000 */
.L_x_118:
[----:B------:R-:W0:Y:S01]  /*4f90*/  S2R R3, SR_CgaCtaId ;  /* 0x0000000000037919 */ /* 0x000e220000008800 */
[----:B------:R-:W-:-:S04]  /*4fa0*/  MOV R2, 0x400 ;  /* 0x0000040000027802 */ /* 0x000fc80000000f00 */
[----:B0-----:R-:W-:Y:S02]  /*4fb0*/  LEA R3, R3, R2, 0x18 ;  /* 0x0000000203037211 */ /* 0x001fe400078ec0ff */
[----:B------:R-:W-:-:S03]  /*4fc0*/  SHF.L.U32 R2, R8, 0x1f, RZ ;  /* 0x0000001f08027819 */ /* 0x000fc600000006ff */
[----:B------:R-:W-:-:S04]  /*4fd0*/  VIADD R3, R3, 0x20 ;  /* 0x0000002003037836 */ /* 0x000fc80000000000 */
[C---:B------:R-:W-:Y:S02]  /*4fe0*/  IMAD R7, R0.reuse, 0x8, R3 ;  /* 0x0000000800077824 */ /* 0x040fe400078e0203 */
[----:B------:R-:W-:Y:S02]  /*4ff0*/  VIADD R0, R0, 0x1 ;  /* 0x0000000100007836 */ /* 0x000fe40000000000 */
[----:B------:R-:W0:Y:S03]  /*5000*/  SYNCS.PHASECHK.TRANS64.TRYWAIT P0, [R7+URZ], R2 ;  /* 0x00000002070075a7 */ /* 0x000e26000800017f */
[----:B------:R-:W-:-:S04]  /*5010*/  ISETP.NE.AND P1, PT, R0, 0x4, PT ;  /* 0x000000040000780c */ /* 0x000fc80003f25270 */
[----:B-1----:R-:W-:Y:S02]  /*5020*/  SEL R5, RZ, 0x1, P1 ;  /* 0x00000001ff057807 */ /* 0x002fe40000800000 */
[----:B------:R-:W-:Y:S02]  /*5030*/  SEL R0, R0, RZ, P1 ;  /* 0x000000ff00007207 */ /* 0x000fe40000800000 */
[----:B------:R-:W-:-:S03]  /*5040*/  LOP3.LUT R5, R8, R5, RZ, 0x3c, !PT ;  /* 0x0000000508057212 */ /* 0x000fc600078e3cff */
[----:B------:R-:W-:Y:S01]  /*5050*/  IMAD R9, R0, 0x8, R3 ;  /* 0x0000000800097824 */ /* 0x000fe200078e0203 */
[----:B------:R-:W-:Y:S01]  /*5060*/  SHF.L.U32 R4, R5, 0x1f, RZ ;  /* 0x0000001f05047819 */ /* 0x000fe200000006ff */
[----:B0-----:R-:W-:Y:S06]  /*5070*/  @!P0 BRA `(.L_x_119) ;  /* 0x0000000400088947 */ /* 0x001fec0003800000 */
.L_x_132:
[----:B------:R-:W1:Y:S01]  /*5080*/  SYNCS.PHASECHK.TRANS64.TRYWAIT P0, [R9+URZ], R4 ;  /* 0x00000004090075a7 */ /* 0x000e62000800017f */
[----:B------:R-:W-:-:S05]  /*5090*/  VIADD R0, R0, 0x1 ;  /* 0x0000000100007836 */ /* 0x000fca0000000000 */
[----:B------:R-:W-:-:S04]  /*50a0*/  ISETP.NE.AND P1, PT, R0, 0x4, PT ;  /* 0x000000040000780c */ /* 0x000fc80003f25270 */
[----:B0-----:R-:W-:Y:S02]  /*50b0*/  SEL R2, RZ, 0x1, P1 ;  /* 0x00000001ff027807 */ /* 0x001fe40000800000 */
[----:B------:R-:W-:Y:S02]  /*50c0*/  SEL R0, R0, RZ, P1 ;  /* 0x000000ff00007207 */ /* 0x000fe40000800000 */
[----:B------:R-:W-:-:S03]  /*50d0*/  LOP3.LUT R7, R5, R2, RZ, 0x3c, !PT ;  /* 0x0000000205077212 */ /* 0x000fc600078e3cff */
[----:B------:R-:W-:Y:S01]  /*50e0*/  IMAD R6, R0, 0x8, R3 ;  /* 0x0000000800067824 */ /* 0x000fe200078e0203 */
[----:B------:R-:W-:Y:S01]  /*50f0*/  SHF.L.U32 R5, R7, 0x1f, RZ ;  /* 0x0000001f07057819 */ /* 0x000fe200000006ff */
[----:B-1----:R-:W-:Y:S06]  /*5100*/  @!P0 BRA `(.L_x_120) ;  /* 0x0000000000f88947 */ /* 0x002fec0003800000 */
.L_x_133:
[----:B------:R-:W1:Y:S01]  /*5110*/  SYNCS.PHASECHK.TRANS64.TRYWAIT P0, [R6+URZ], R5 ;  /* 0x00000005060075a7 */ /* 0x000e62000800017f */
[----:B------:R-:W-:-:S05]  /*5120*/  VIADD R0, R0, 0x1 ;  /* 0x0000000100007836 */ /* 0x000fca0000000000 */
[----:B------:R-:W-:-:S04]  /*5130*/  ISETP.NE.AND P1, PT, R0, 0x4, PT ;  /* 0x000000040000780c */ /* 0x000fc80003f25270 */
[----:B------:R-:W-:Y:S02]  /*5140*/  SEL R2, RZ, 0x1, P1 ;  /* 0x00000001ff027807 */ /* 0x000fe40000800000 */
[----:B------:R-:W-:Y:S02]  /*5150*/  SEL R0, R0, RZ, P1 ;  /* 0x000000ff00007207 */ /* 0x000fe40000800000 */
[----:B------:R-:W-:Y:S01]  /*5160*/  LOP3.LUT R2, R7, R2, RZ, 0x3c, !PT ;  /* 0x0000000207027212 */ /* 0x000fe200078e3cff */
[----:B-1----:R-:W-:Y:S06]  /*5170*/  @!P0 BRA `(.L_x_121) ;  /* 0x0000000000f08947 */ /* 0x002fec0003800000 */
.L_x_134:
[----:B------:R-:W-:Y:S01]  /*5180*/  IMAD R3, R0, 0x8, R3 ;  /* 0x0000000800037824 */ /* 0x000fe200078e0203 */
[----:B------:R-:W-:-:S07]  /*5190*/  SHF.L.U32 R0, R2, 0x1f, RZ ;  /* 0x0000001f02007819 */ /* 0x000fce00000006ff */
.L_x_122:
[----:B--2---:R2:W3:Y:S02]  /*51a0*/  SYNCS.PHASECHK.TRANS64.TRYWAIT P0, [R3+URZ], R0 ;  /* 0x00000000030075a7 */ /* 0x0044e4000800017f */
[----:B---3--:R-:W-:Y:S05]  /*51b0*/  @!P0 NANOSLEEP.SYNCS 0x989680 ;  /* 0x009896800000895d */ /* 0x008fea0003900000 */
[----:B------:R-:W3:Y:S02]  /*51c0*/  @!P0 SYNCS.PHASECHK.TRANS64 P0, [R3+URZ], R0 ;  /* 0x00000000030085a7 */ /* 0x000ee4000800007f */
[----:B---3--:R-:W-:Y:S05]  /*51d0*/  @!P0 BRA `(.L_x_122) ;  /* 0xfffffffc00f08947 */ /* 0x008fea000383ffff */
.L_x_117:
[----:B------:R-:W-:Y:S05]  /*51e0*/  BSYNC B0 ;  /* 0x0000000000007941 */ /* 0x000fea0003800000 */
.L_x_116:
[----:B------:R-:W-:Y:S05]  /*51f0*/  EXIT ;  /* 0x000000000000794d */ /* 0x000fea0003800000 */
.L_x_14:
[----:B0-----:R0:W1:Y:S02]  /*5200*/  SYNCS.PHASECHK.TRANS64.TRYWAIT P0, [R61+URZ+-0x8], R0 ;  /* 0xfffff8003d0075a7 */ /* 0x001064000800017f */
[----:B-1----:R-:W-:Y:S05]  /*5210*/  @!P0 NANOSLEEP.SYNCS 0x989680 ;  /* 0x009896800000895d */ /* 0x002fea0003900000 */
[----:B------:R-:W1:Y:S02]  /*5220*/  @!P0 SYNCS.PHASECHK.TRANS64 P0, [R61+URZ+-0x8], R0 ;  /* 0xfffff8003d0085a7 */ /* 0x000e64000800007f */
[----:B-1----:R-:W-:Y:S05]  /*5230*/  @!P0 BRA `(.L_x_14) ;  /* 0xfffffffc00f08947 */ /* 0x002fea000383ffff */
[----:B------:R-:W-:Y:S05]  /*5240*/  BRA `(.L_x_123) ;  /* 0xffffffc400087947 */ /* 0x000fea000383ffff */
.L_x_19:
[----:B-1----:R1:W2:Y:S02]  /*5250*/  SYNCS.PHASECHK.TRANS64.TRYWAIT P1, [R3+URZ], R0 ;  /* 0x00000000030075a7 */ /* 0x0022a4000802017f */
[----:B--2---:R-:W-:Y:S05]  /*5260*/  @!P1 NANOSLEEP.SYNCS 0x989680 ;  /* 0x009896800000995d */ /* 0x004fea0003900000 */
[----:B------:R-:W2:Y:S02]  /*5270*/  @!P1 SYNCS.PHASECHK.TRANS64 P1, [R3+URZ], R0 ;  /* 0x00000000030095a7 */ /* 0x000ea4000802007f */
[----:B--2---:R-:W-:Y:S05]  /*5280*/  @!P1 BRA `(.L_x_19) ;  /* 0xfffffffc00f09947 */ /* 0x004fea000383ffff */
[----:B------:R-:W-:Y:S05]  /*5290*/  BRA `(.L_x_18) ;  /* 0xffffffc4007c7947 */ /* 0x000fea000383ffff */
.L_x_24:
[----:B-1----:R-:W-:-:S04]  /*52a0*/  IMAD.U32 R4, RZ, RZ, UR4 ;  /* 0x00000004ff047e24 */ /* 0x002fc8000f8e00ff */
[----:B------:R1:W2:Y:S03]  /*52b0*/  SYNCS.PHASECHK.TRANS64.TRYWAIT P1, [R4+URZ], R3 ;  /* 0x00000003040075a7 */ /* 0x0002a6000802017f */
[----:B--2---:R-:W-:Y:S05]  /*52c0*/  @!P1 NANOSLEEP.SYNCS 0x989680 ;  /* 0x009896800000995d */ /* 0x004fea0003900000 */
[----:B------:R-:W2:Y:S02]  /*52d0*/  @!P1 SYNCS.PHASECHK.TRANS64 P1, [R4+URZ], R3 ;  /* 0x00000003040095a7 */ /* 0x000ea4000802007f */
[----:B--2---:R-:W-:Y:S05]  /*52e0*/  @!P1 BRA `(.L_x_24) ;  /* 0xfffffffc00ec9947 */ /* 0x004fea000383ffff */
[----:B------:R-:W-:Y:S05]  /*52f0*/  BRA `(.L_x_23) ;  /* 0xffffffc400d87947 */ /* 0x000fea000383ffff */
.L_x_30:
[----:B--2---:R2:W3:Y:S02]  /*5300*/  SYNCS.PHASECHK.TRANS64.TRYWAIT P0, [R61+URZ+0x8], R0 ;  /* 0x000008003d0075a7 */ /* 0x0044e4000800017f */
[----:B---3--:R-:W-:Y:S05]  /*5310*/  @!P0 NANOSLEEP.SYNCS 0x989680 ;  /* 0x009896800000895d */ /* 0x008fea0003900000 */
[----:B------:R-:W3:Y:S02]  /*5320*/  @!P0 SYNCS.PHASECHK.TRANS64 P0, [R61+URZ+0x8], R0 ;  /* 0x000008003d0085a7 */ /* 0x000ee4000800007f */
[----:B---3--:R-:W-:Y:S05]  /*5330*/  @!P0 BRA `(.L_x_30) ;  /* 0xfffffffc00f08947 */ /* 0x008fea000383ffff */
[----:B------:R-:W-:Y:S05]  /*5340*/  BRA `(.L_x_124) ;  /* 0xffffffc800b47947 */ /* 0x000fea000383ffff */
.L_x_103:
[----:B------:R-:W-:Y:S01]  /*5350*/  BSSY B1, `(.L_x_125) ;  /* 0x0000006000017945 */ /* 0x000fe20003800000 */
[----:B------:R-:W-:-:S07]  /*5360*/  IMAD.MOV.U32 R15, RZ, RZ, -0x1 ;  /* 0xffffffffff0f7424 */ /* 0x000fce00078e00ff */
[----:B------:R-:W-:Y:S05]  /*5370*/  WARPSYNC.COLLECTIVE R15, `(.L_x_126) ;  /* 0x000000000f0c7348 */ /* 0x000fea0003c00000 */
[----:B------:R-:W-:Y:S02]  /*5380*/  ELECT P6, UR62, PT ;  /* 0x00000000003e782f */ /* 0x000fe400038c0000 */
[----:B------:R-:W-:Y:S01]  /*5390*/  MOV R14, UR62 ;  /* 0x0000003e000e7c02 */ /* 0x000fe20008000f00 */
[----:B------:R-:W-:Y:S10]  /*53a0*/  ENDCOLLECTIVE ;  /* 0x000000000000791b */ /* 0x000ff40003800000 */
.L_x_126:
[----:B------:R-:W-:Y:S05]  /*53b0*/  BSYNC B1 ;  /* 0x0000000000017941 */ /* 0x000fea0003800000 */
.L_x_125:
[----:B------:R-:W-:Y:S05]  /*53c0*/  BRA `(.L_x_127) ;  /* 0xfffffff0000c7947 */ /* 0x000fea000383ffff */
.L_x_106:
[----:B-1----:R1:W2:Y:S02]  /*53d0*/  SYNCS.PHASECHK.TRANS64.TRYWAIT P1, [R10+URZ+0x20], R5 ;  /* 0x000020050a0075a7 */ /* 0x0022a4000802017f */
[----:B--2---:R-:W-:Y:S05]  /*53e0*/  @!P1 NANOSLEEP.SYNCS 0x989680 ;  /* 0x009896800000995d */ /* 0x004fea0003900000 */
[----:B------:R-:W2:Y:S02]  /*53f0*/  @!P1 SYNCS.PHASECHK.TRANS64 P1, [R10+URZ+0x20], R5 ;  /* 0x000020050a0095a7 */ /* 0x000ea4000802007f */
[----:B--2---:R-:W-:Y:S05]  /*5400*/  @!P1 BRA `(.L_x_106) ;  /* 0xfffffffc00f09947 */ /* 0x004fea000383ffff */
[----:B------:R-:W-:Y:S05]  /*5410*/  BRA `(.L_x_128) ;  /* 0xfffffff000407947 */ /* 0x000fea000383ffff */
.L_x_115:
[----:B------:R-:W-:Y:S01]  /*5420*/  BSSY B0, `(.L_x_129) ;  /* 0x0000006000007945 */ /* 0x000fe20003800000 */
[----:B------:R-:W-:-:S07]  /*5430*/  IMAD.MOV.U32 R15, RZ, RZ, -0x1 ;  /* 0xffffffffff0f7424 */ /* 0x000fce00078e00ff */
[----:B-1----:R-:W-:Y:S05]  /*5440*/  WARPSYNC.COLLECTIVE R15, `(.L_x_130) ;  /* 0x000000000f0c7348 */ /* 0x002fea0003c00000 */
[----:B------:R-:W-:Y:S02]  /*5450*/  ELECT P6, UR62, PT ;  /* 0x00000000003e782f */ /* 0x000fe400038c0000 */
[----:B------:R-:W-:Y:S01]  /*5460*/  MOV R14, UR62 ;  /* 0x0000003e000e7c02 */ /* 0x000fe20008000f00 */
[----:B-1----:R-:W-:Y:S10]  /*5470*/  ENDCOLLECTIVE ;  /* 0x000000000000791b */ /* 0x002ff40003800000 */
.L_x_130:
[----:B------:R-:W-:Y:S05]  /*5480*/  BSYNC B0 ;  /* 0x0000000000007941 */ /* 0x000fea0003800000 */
.L_x_129:
[----:B------:R-:W-:Y:S05]  /*5490*/  BRA `(.L_x_131) ;  /* 0xfffffff800a07947 */ /* 0x000fea000383ffff */
.L_x_119:
[----:B0-----:R0:W1:Y:S02]  /*54a0*/  SYNCS.PHASECHK.TRANS64.TRYWAIT P0, [R7+URZ], R2 ;  /* 0x00000002070075a7 */ /* 0x001064000800017f */
[----:B-1----:R-:W-:Y:S05]  /*54b0*/  @!P0 NANOSLEEP.SYNCS 0x989680 ;  /* 0x009896800000895d */ /* 0x002fea0003900000 */
[----:B------:R-:W1:Y:S02]  /*54c0*/  @!P0 SYNCS.PHASECHK.TRANS64 P0, [R7+URZ], R2 ;  /* 0x00000002070085a7 */ /* 0x000e64000800007f */
[----:B-1----:R-:W-:Y:S05]  /*54d0*/  @!P0 BRA `(.L_x_119) ;  /* 0xfffffffc00f08947 */ /* 0x002fea000383ffff */
[----:B------:R-:W-:Y:S05]  /*54e0*/  BRA `(.L_x_132) ;  /* 0xfffffff800e47947 */ /* 0x000fea000383ffff */
.L_x_120:
[----:B0-----:R0:W1:Y:S02]  /*54f0*/  SYNCS.PHASECHK.TRANS64.TRYWAIT P0, [R9+URZ], R4 ;  /* 0x00000004090075a7 */ /* 0x001064000800017f */
[----:B-1----:R-:W-:Y:S05]  /*5500*/  @!P0 NANOSLEEP.SYNCS 0x989680 ;  /* 0x009896800000895d */ /* 0x002fea0003900000 */
[----:B------:R-:W1:Y:S02]  /*5510*/  @!P0 SYNCS.PHASECHK.TRANS64 P0, [R9+URZ], R4 ;  /* 0x00000004090085a7 */ /* 0x000e64000800007f */
[----:B-1----:R-:W-:Y:S05]  /*5520*/  @!P0 BRA `(.L_x_120) ;  /* 0xfffffffc00f08947 */ /* 0x002fea000383ffff */
[----:B------:R-:W-:Y:S05]  /*5530*/  BRA `(.L_x_133) ;  /* 0xfffffff800f47947 */ /* 0x000fea000383ffff */
.L_x_121:
[----:B-1----:R1:W2:Y:S02]  /*5540*/  SYNCS.PHASECHK.TRANS64.TRYWAIT P0, [R6+URZ], R5 ;  /* 0x00000005060075a7 */ /* 0x0022a4000800017f */
[----:B--2---:R-:W-:Y:S05]  /*5550*/  @!P0 NANOSLEEP.SYNCS 0x989680 ;  /* 0x009896800000895d */ /* 0x004fea0003900000 */
[----:B------:R-:W2:Y:S02]  /*5560*/  @!P0 SYNCS.PHASECHK.TRANS64 P0, [R6+URZ], R5 ;  /* 0x00000005060085a7 */ /* 0x000ea4000800007f */
[----:B--2---:R-:W-:Y:S05]  /*5570*/  @!P0 BRA `(.L_x_121) ;  /* 0xfffffffc00f08947 */ /* 0x004fea000383ffff */
[----:B------:R-:W-:Y:S05]  /*5580*/  BRA `(.L_x_134) ;  /* 0xfffffff800fc7947 */ /* 0x000fea000383ffff */
.L_x_135:
[----:B------:R-:W-:-:S00]  /*5590*/  BRA `(.L_x_135) ;  /* 0xfffffffc00fc7947 */ /* 0x000fc0000383ffff */
[----:B------:R-:W-:-:S00]  /*55a0*/  NOP ;  /* 0x0000000000007918 */ /* 0x000fc00000000000 */
        /* <DEDUP_REMOVED lines=13> */
.L_x_136:


//--------------------- .nv.global.init           --------------------------
	.section	.nv.global.init,"aw",@progbits
.nv.global.init:
	.type		$str$22,@object
	.size		$str$22,($str$23 - $str$22)
$str$22:
        /*0000*/ 	.byte	0x6b, 0x5f, 0x74, 0x69, 0x6c, 0x65, 0x5f, 0x63, 0x6f, 0x75, 0x6e, 0x74, 0x20, 0x3e, 0x3d, 0x20
        /*0010*/ 	.byte	0x31, 0x00
	.type		$str$23,@object
	.size		$str$23,(__unnamed_1 - $str$23)
$str$23:
        /*0012*/ 	.byte	0x2f, 0x74, 0x6d, 0x70, 0x2f, 0x63, 0x75, 0x74, 0x6c, 0x61, 0x73, 0x73, 0x5f, 0x73, 0x77, 0x65
        /*0022*/ 	.byte	0x65, 0x70, 0x5f, 0x73, 0x72, 0x63, 0x2f, 0x69, 0x6e, 0x63, 0x6c, 0x75, 0x64, 0x65, 0x2f, 0x63
        /*0032*/ 	.byte	0x75, 0x74, 0x6c, 0x61, 0x73, 0x73, 0x2f, 0x67, 0x65, 0x6d, 0x6d, 0x2f, 0x63, 0x6f, 0x6c, 0x6c
        /*0042*/ 	.byte	0x65, 0x63, 0x74, 0x69, 0x76, 0x65, 0x2f, 0x73, 0x6d, 0x39, 0x30, 0x5f, 0x6d, 0x6d, 0x61, 0x5f
        /*0052*/ 	.byte	0x74, 0x6d, 0x61, 0x5f, 0x67, 0x6d, 0x6d, 0x61, 0x5f, 0x73, 0x73, 0x5f, 0x77, 0x61, 0x72, 0x70
        /*0062*/ 	.byte	0x73, 0x70, 0x65, 0x63, 0x69, 0x61, 0x6c, 0x69, 0x7a, 0x65, 0x64, 0x2e, 0x68, 0x70, 0x70, 0x00
	.type		__unnamed_1,@object
	.size		__unnamed_1,(.L_0 - __unnamed_1)
__unnamed_1:
        /*0072*/ 	.byte	0x76, 0x6f, 0x69, 0x64, 0x20, 0x63, 0x75, 0x74, 0x6c, 0x61, 0x73, 0x73, 0x3a, 0x3a, 0x67, 0x65
        /* <DEDUP_REMOVED lines=171> */
        /*0b32*/ 	.byte	0x65, 0x6e, 0x74, 0x69, 0x74, 0x79, 0x5d, 0x00
.L_0:


//--------------------- .nv.shared._ZN7cutlass13device_kernelINS_4gemm6kernel13GemmUniversalIN4cute5tupleIJiiiiEEENS1_10collective13CollectiveMmaINS1_34MainloopSm90TmaGmmaWarpSpecializedILi4ENS5_IJNS4_1CILi1EEESB_SB_EEENS1_32KernelTmaWarpSpecializedPingpongEEENS5_IJNSA_ILi64EEESF_NSA_ILi32EEEEEEaNS5_IJlSB_lEEEaSI_NS4_8TiledMMAINS4_8MMA_AtomIJNS4_4SM904GMMA26MMA_64x64x32_S32S8S8_SS_TNEEEENS4_6LayoutISC_NS5_IJNSA_ILi0EEESQ_SQ_EEEEENS5_IJNS4_10UnderscoreEST_ST_EEEEENS4_13SM90_TMA_LOADENS4_14ComposedLayoutINS4_7SwizzleILi1ELi4ELi3EEENS4_18smem_ptr_flag_bitsILi8EEENSP_INS5_IJNSA_ILi8EEESG_EEENS5_IJSG_SB_EEEEEEEvNS4_8identityESW_S16_vS17_EENS_8epilogue10collective6detail29Sm90TmaWarpSpecializedAdapterINS1A_15DefaultEpilogueIaSI_SI_NS19_6thread17LinearCombinationIaLi1EiiLNS1E_9ScaleType4KindE0ELNS_15FloatRoundStyleE2EaEENS1_15EpilogueDefaultEEEEEvvEEEEvNT_6ParamsE --------------------------
	.section	.nv.shared._ZN7cutlass13device_kernelINS_4gemm6kernel13GemmUniversalIN4cute5tupleIJiiiiEEENS1_10collective13CollectiveMmaINS1_34MainloopSm90TmaGmmaWarpSpecializedILi4ENS5_IJNS4_1CILi1EEESB_SB_EEENS1_32KernelTmaWarpSpecializedPingpongEEENS5_IJNSA_ILi64EEESF_NSA_ILi32EEEEEEaNS5_IJlSB_lEEEaSI_NS4_8TiledMMAINS4_8MMA_AtomIJNS4_4SM904GMMA26MMA_64x64x32_S32S8S8_SS_TNEEEENS4_6LayoutISC_NS5_IJNSA_ILi0EEESQ_SQ_EEEEENS5_IJNS4_10UnderscoreEST_ST_EEEEENS4_13SM90_TMA_LOADENS4_14ComposedLayoutINS4_7SwizzleILi1ELi4ELi3EEENS4_18smem_ptr_flag_bitsILi8EEENSP_INS5_IJNSA_ILi8EEESG_EEENS5_IJSG_SB_EEEEEEEvNS4_8identityESW_S16_vS17_EENS_8epilogue10collective6detail29Sm90TmaWarpSpecializedAdapterINS1A_15DefaultEpilogueIaSI_SI_NS19_6thread17LinearCombinationIaLi1EiiLNS1E_9ScaleType4KindE0ELNS_15FloatRoundStyleE2EaEENS1_15EpilogueDefaultEEEEEvvEEEEvNT_6ParamsE,"aw",@nobits
	.sectionflags	@""
	.align	16
	.zero		1024


//--------------------- .nv.shared.reserved.0     --------------------------
	.section	.nv.shared.reserved.0,"aw",@nobits
	.weak		__nv_reservedSMEM_offset_0_alias
	.size		__nv_reservedSMEM_offset_0_alias, 0, 0
	.other		__nv_reservedSMEM_offset_0_alias,@"STO_CUDA_RESERVED_SHARED STV_DEFAULT"
__nv_reservedSMEM_offset_0_alias:
	.zero		0


//--------------------- .nv.global                --------------------------
	.section	.nv.global,"aw",@nobits
.nv.global:
	.type		_ZN40_INTERNAL_dacdcad8_4_k_cu_8dfe4da4_305874cute1_E,@object
	.size		_ZN40_INTERNAL_dacdcad8_4_k_cu_8dfe4da4_305874cute1_E,(_ZN40_INTERNAL_dacdcad8_4_k_cu_8dfe4da4_305874cuda3std3__45__cpo6cbeginE - _ZN40_INTERNAL_dacdcad8_4_k_cu_8dfe4da4_305874cute1_E)
_ZN40_INTERNAL_dacdcad8_4_k_cu_8dfe4da4_305874cute1_E:
	.zero		1
	.type		_ZN40_INTERNAL_dacdcad8_4_k_cu_8dfe4da4_305874cuda3std3__45__cpo6cbeginE,@object
	.size		_ZN40_INTERNAL_dacdcad8_4_k_cu_8dfe4da4_305874cuda3std3__45__cpo6cbeginE,(_ZN40_INTERNAL_dacdcad8_4_k_cu_8dfe4da4_305874cuda3std3__48in_placeE - _ZN40_INTERNAL_dacdcad8_4_k_cu_8dfe4da4_305874cuda3std3__45__cpo6cbeginE)
_ZN40_INTERNAL_dacdcad8_4_k_cu_8dfe4da4_305874cuda3std3__45__cpo6cbeginE:
	.zero		1
	.type		_ZN40_INTERNAL_dacdcad8_4_k_cu_8dfe4da4_305874cuda3std3__48in_placeE,@object
	.size		_ZN40_INTERNAL_dacdcad8_4_k_cu_8dfe4da4_305874cuda3std3__48in_placeE,(_ZN40_INTERNAL_dacdcad8_4_k_cu_8dfe4da4_305874cuda3std6ranges3__45__cpo9iter_moveE - _ZN40_INTERNAL_dacdcad8_4_k_cu_8dfe4da4_305874cuda3std3__48in_placeE)
_ZN40_INTERNAL_dacdcad8_4_k_cu_8dfe4da4_305874cuda3std3__48in_placeE:
	.zero		1
	.type		_ZN40_INTERNAL_dacdcad8_4_k_cu_8dfe4da4_305874cuda3std6ranges3__45__cpo9iter_moveE,@object
	.size		_ZN40_INTERNAL_dacdcad8_4_k_cu_8dfe4da4_305874cuda3std6ranges3__45__cpo9iter_moveE,(_ZN40_INTERNAL_dacdcad8_4_k_cu_8dfe4da4_305874cuda3std3__45__cpo5beginE - _ZN40_INTERNAL_dacdcad8_4_k_cu_8dfe4da4_305874cuda3std6ranges3__45__cpo9iter_moveE)
_ZN40_INTERNAL_dacdcad8_4_k_cu_8dfe4da4_305874cuda3std6ranges3__45__cpo9iter_moveE:
	.zero		1
	.type		_ZN40_INTERNAL_dacdcad8_4_k_cu_8dfe4da4_305874cuda3std3__45__cpo5beginE,@object
	.size		_ZN40_INTERNAL_dacdcad8_4_k_cu_8dfe4da4_305874cuda3std3__45__cpo5beginE,(_ZN40_INTERNAL_dacdcad8_4_k_cu_8dfe4da4_305874cuda3std3__442_GLOBAL__N__dacdcad8_4_k_cu_8dfe4da4_305876ignoreE - _ZN40_INTERNAL_dacdcad8_4_k_cu_8dfe4da4_305874cuda3std3__45__cpo5beginE)
_ZN40_INTERNAL_dacdcad8_4_k_cu_8dfe4da4_305874cuda3std3__45__cpo5beginE:
	.zero		1
	.type		_ZN40_INTERNAL_dacdcad8_4_k_cu_8dfe4da4_305874cuda3std3__442_GLOBAL__N__dacdcad8_4_k_cu_8dfe4da4_305876ignoreE,@object
	.size		_ZN40_INTERNAL_dacdcad8_4_k_cu_8dfe4da4_305874cuda3std3__442_GLOBAL__N__dacdcad8_4_k_cu_8dfe4da4_305876ignoreE,(_ZN40_INTERNAL_dacdcad8_4_k_cu_8dfe4da4_305874cute7productE - _ZN40_INTERNAL_dacdcad8_4_k_cu_8dfe4da4_305874cuda3std3__442_GLOBAL__N__dacdcad8_4_k_cu_8dfe4da4_305876ignoreE)
_ZN40_INTERNAL_dacdcad8_4_k_cu_8dfe4da4_305874cuda3std3__442_GLOBAL__N__dacdcad8_4_k_cu_8dfe4da4_305876ignoreE:
	.zero		1
	.type		_ZN40_INTERNAL_dacdcad8_4_k_cu_8dfe4da4_305874cute7productE,@object
	.size		_ZN40_INTERNAL_dacdcad8_4_k_cu_8dfe4da4_305874cute7productE,(_ZN40_INTERNAL_dacdcad8_4_k_cu_8dfe4da4_305874cuda3std3__45__cpo3endE - _ZN40_INTERNAL_dacdcad8_4_k_cu_8dfe4da4_305874cute7productE)
_ZN40_INTERNAL_dacdcad8_4_k_cu_8dfe4da4_305874cute7productE:
	.zero		1
	.type		_ZN40_INTERNAL_dacdcad8_4_k_cu_8dfe4da4_305874cuda3std3__45__cpo3endE,@object
	.size		_ZN40_INTERNAL_dacdcad8_4_k_cu_8dfe4da4_305874cuda3std3__45__cpo3endE,(_ZN40_INTERNAL_dacdcad8_4_k_cu_8dfe4da4_305874cuda3std3__419piecewise_constructE - _ZN40_INTERNAL_dacdcad8_4_k_cu_8dfe4da4_305874cuda3std3__45__cpo3endE)
_ZN40_INTERNAL_dacdcad8_4_k_cu_8dfe4da4_305874cuda3std3__45__cpo3endE:
	.zero		1
	.type		_ZN40_INTERNAL_dacdcad8_4_k_cu_8dfe4da4_305874cuda3std3__419piecewise_constructE,@object
	.size		_ZN40_INTERNAL_dacdcad8_4_k_cu_8dfe4da4_305874cuda3std3__419piecewise_constructE,(_ZN40_INTERNAL_dacdcad8_4_k_cu_8dfe4da4_305874cuda3std3__45__cpo4cendE - _ZN40_INTERNAL_dacdcad8_4_k_cu_8dfe4da4_305874cuda3std3__419piecewise_constructE)
_ZN40_INTERNAL_dacdcad8_4_k_cu_8dfe4da4_305874cuda3std3__419piecewise_constructE:
	.zero		1
	.type		_ZN40_INTERNAL_dacdcad8_4_k_cu_8dfe4da4_305874cuda3std3__45__cpo4cendE,@object
	.size		_ZN40_INTERNAL_dacdcad8_4_k_cu_8dfe4da4_305874cuda3std3__45__cpo4cendE,(_ZN40_INTERNAL_dacdcad8_4_k_cu_8dfe4da4_305874cuda3std6ranges3__45__cpo4swapE - _ZN40_INTERNAL_dacdcad8_4_k_cu_8dfe4da4_305874cuda3std3__45__cpo4cendE)
_ZN40_INTERNAL_dacdcad8_4_k_cu_8dfe4da4_305874cuda3std3__45__cpo4cendE:
	.zero		1
	.type		_ZN40_INTERNAL_dacdcad8_4_k_cu_8dfe4da4_305874cuda3std6ranges3__45__cpo4swapE,@object
	.size		_ZN40_INTERNAL_dacdcad8_4_k_cu_8dfe4da4_305874cuda3std6ranges3__45__cpo4swapE,(.L_8 - _ZN40_INTERNAL_dacdcad8_4_k_cu_8dfe4da4_305874cuda3std6ranges3__45__cpo4swapE)
_ZN40_INTERNAL_dacdcad8_4_k_cu_8dfe4da4_305874cuda3std6ranges3__45__cpo4swapE:
	.zero		1
.L_8:


//--------------------- .nv.constant0._ZN7cutlass13device_kernelINS_4gemm6kernel13GemmUniversalIN4cute5tupleIJiiiiEEENS1_10collective13CollectiveMmaINS1_34MainloopSm90TmaGmmaWarpSpecializedILi4ENS5_IJNS4_1CILi1EEESB_SB_EEENS1_32KernelTmaWarpSpecializedPingpongEEENS5_IJNSA_ILi64EEESF_NSA_ILi32EEEEEEaNS5_IJlSB_lEEEaSI_NS4_8TiledMMAINS4_8MMA_AtomIJNS4_4SM904GMMA26MMA_64x64x32_S32S8S8_SS_TNEEEENS4_6LayoutISC_NS5_IJNSA_ILi0EEESQ_SQ_EEEEENS5_IJNS4_10UnderscoreEST_ST_EEEEENS4_13SM90_TMA_LOADENS4_14ComposedLayoutINS4_7SwizzleILi1ELi4ELi3EEENS4_18smem_ptr_flag_bitsILi8EEENSP_INS5_IJNSA_ILi8EEESG_EEENS5_IJSG_SB_EEEEEEEvNS4_8identityESW_S16_vS17_EENS_8epilogue10collective6detail29Sm90TmaWarpSpecializedAdapterINS1A_15DefaultEpilogueIaSI_SI_NS19_6thread17LinearCombinationIaLi1EiiLNS1E_9ScaleType4KindE0ELNS_15FloatRoundStyleE2EaEENS1_15EpilogueDefaultEEEEEvvEEEEvNT_6ParamsE --------------------------
	.section	.nv.constant0._ZN7cutlass13device_kernelINS_4gemm6kernel13GemmUniversalIN4cute5tupleIJiiiiEEENS1_10collective13CollectiveMmaINS1_34MainloopSm90TmaGmmaWarpSpecializedILi4ENS5_IJNS4_1CILi1EEESB_SB_EEENS1_32KernelTmaWarpSpecializedPingpongEEENS5_IJNSA_ILi64EEESF_NSA_ILi32EEEEEEaNS5_IJlSB_lEEEaSI_NS4_8TiledMMAINS4_8MMA_AtomIJNS4_4SM904GMMA26MMA_64x64x32_S32S8S8_SS_TNEEEENS4_6LayoutISC_NS5_IJNSA_ILi0EEESQ_SQ_EEEEENS5_IJNS4_10UnderscoreEST_ST_EEEEENS4_13SM90_TMA_LOADENS4_14ComposedLayoutINS4_7SwizzleILi1ELi4ELi3EEENS4_18smem_ptr_flag_bitsILi8EEENSP_INS5_IJNSA_ILi8EEESG_EEENS5_IJSG_SB_EEEEEEEvNS4_8identityESW_S16_vS17_EENS_8epilogue10collective6detail29Sm90TmaWarpSpecializedAdapterINS1A_15DefaultEpilogueIaSI_SI_NS19_6thread17LinearCombinationIaLi1EiiLNS1E_9ScaleType4KindE0ELNS_15FloatRoundStyleE2EaEENS1_15EpilogueDefaultEEEEEvvEEEEvNT_6ParamsE,"a",@progbits
	.sectionflags	@""
	.align	4
.nv.constant0._ZN7cutlass13device_kernelINS_4gemm6kernel13GemmUniversalIN4cute5tupleIJiiiiEEENS1_10collective13CollectiveMmaINS1_34MainloopSm90TmaGmmaWarpSpecializedILi4ENS5_IJNS4_1CILi1EEESB_SB_EEENS1_32KernelTmaWarpSpecializedPingpongEEENS5_IJNSA_ILi64EEESF_NSA_ILi32EEEEEEaNS5_IJlSB_lEEEaSI_NS4_8TiledMMAINS4_8MMA_AtomIJNS4_4SM904GMMA26MMA_64x64x32_S32S8S8_SS_TNEEEENS4_6LayoutISC_NS5_IJNSA_ILi0EEESQ_SQ_EEEEENS5_IJNS4_10UnderscoreEST_ST_EEEEENS4_13SM90_TMA_LOADENS4_14ComposedLayoutINS4_7SwizzleILi1ELi4ELi3EEENS4_18smem_ptr_flag_bitsILi8EEENSP_INS5_IJNSA_ILi8EEESG_EEENS5_IJSG_SB_EEEEEEEvNS4_8identityESW_S16_vS17_EENS_8epilogue10collective6detail29Sm90TmaWarpSpecializedAdapterINS1A_15DefaultEpilogueIaSI_SI_NS19_6thread17LinearCombinationIaLi1EiiLNS1E_9ScaleType4KindE0ELNS_15FloatRoundStyleE2EaEENS1_15EpilogueDefaultEEEEEvvEEEEvNT_6ParamsE:
	.zero		1664


//--------------------- SYMBOLS --------------------------

	.type		.nv.reservedSmem.offset0,@object
	.size		.nv.reservedSmem.offset0,0x4
	.type		__assertfail,@function
